// auto-generated by cutlass_sweep.gemm — config: {"arch": "sm_90", "cluster_m": 1, "cluster_n": 1, "dtype": "int8", "dtype_b": "int8", "layout": "nt", "stages": 0, "tile_k": 256, "tile_m": 192, "tile_n": 192}
#include "cutlass/cutlass.h"
#include "cutlass/gemm/collective/collective_builder.hpp"
#include "cutlass/gemm/device/gemm_universal_adapter.h"
#include "cutlass/gemm/kernel/gemm_universal.hpp"
#include "cutlass/epilogue/collective/collective_builder.hpp"

using ElemA = int8_t;
using ElemB = int8_t;
using ElemCD = int8_t;
using Acc  = int32_t;
using TileShape    = cute::Shape<cute::_192, cute::_192, cute::_256>;
using ClusterShape = cute::Shape<cute::_1, cute::_1, cute::_1>;

using CollectiveEpilogue = typename cutlass::epilogue::collective::CollectiveBuilder<
    cutlass::arch::Sm90, cutlass::arch::OpClassTensorOp,
    TileShape, ClusterShape,
    cutlass::epilogue::collective::EpilogueTileAuto,
    Acc, Acc,
    ElemCD, cutlass::layout::RowMajor, 128 / cutlass::sizeof_bits<ElemCD>::value,
    ElemCD, cutlass::layout::RowMajor, 128 / cutlass::sizeof_bits<ElemCD>::value,
    cutlass::epilogue::collective::EpilogueScheduleAuto
  >::CollectiveOp;

using CollectiveMainloop = typename cutlass::gemm::collective::CollectiveBuilder<
    cutlass::arch::Sm90, cutlass::arch::OpClassTensorOp,
    ElemA, cutlass::layout::RowMajor, 128 / cutlass::sizeof_bits<ElemA>::value,
    ElemB, cutlass::layout::ColumnMajor, 128 / cutlass::sizeof_bits<ElemB>::value,
    Acc,
    TileShape, ClusterShape,
    cutlass::gemm::collective::StageCountAutoCarveout<static_cast<int>(sizeof(typename CollectiveEpilogue::SharedStorage))>,
    cutlass::gemm::collective::KernelScheduleAuto
  >::CollectiveOp;

using GemmKernel = cutlass::gemm::kernel::GemmUniversal<
    cute::Shape<int,int,int,int>,
    CollectiveMainloop,
    CollectiveEpilogue
>;
using Gemm = cutlass::gemm::device::GemmUniversalAdapter<GemmKernel>;

// Force the device kernel symbol into the cubin without needing a host main.
auto* _anchor = &cutlass::device_kernel<GemmKernel>;


// ===== COMPILED SASS (sm_90a) =====

	.target	sm_90a

	.elftype	@"ET_EXEC"


//--------------------- .note.nv.tkinfo           --------------------------
	.section	.note.nv.tkinfo,"",@"SHT_NOTE"
	.sectionflags	@"SHF_NOTE_NV_TKINFO"
	.tkinfo
        /*0018*/ 	.word	0x00000002
        /*0030*/ 	.string	""
        /*0030*/ 	.string	"ptxas"
        /*0030*/ 	.string	"Cuda compilation tools, release 13.0, V13.0.88"
        /*0030*/ 	.string	"Build cuda_13.0.r13.0/compiler.36424714_0"
        /*0030*/ 	.string	"-arch sm_90a -m 64 "



//--------------------- .note.nv.cuinfo           --------------------------
	.section	.note.nv.cuinfo,"",@"SHT_NOTE"
	.sectionflags	@"SHF_NOTE_NV_CUINFO"
        /*0018*/ 	.short	0x0002
        /*001a*/ 	.short	0x005a
        /*001c*/ 	.short	0x0082
	.zero		2


//--------------------- .nv.info                  --------------------------
	.section	.nv.info,"",@"SHT_CUDA_INFO"
	.align	4


	//----- nvinfo : EIATTR_REGCOUNT
	.align		4
        /*0000*/ 	.byte	0x04, 0x2f
        /*0002*/ 	.short	(.L_15 - .L_14)
	.align		4
.L_14:
        /*0004*/ 	.word	index@(_ZN7cutlass13device_kernelINS_4gemm6kernel13GemmUniversalIN4cute5tupleIJiiiiEEENS1_10collective13CollectiveMmaINS1_34MainloopSm90TmaGmmaWarpSpecializedILi2ENS5_IJNS4_1CILi1EEESB_SB_EEENS1_35KernelTmaWarpSpecializedCooperativeEEENS5_IJNSA_ILi192EEESF_NSA_ILi256EEEEEEaNS5_IJlSB_lEEEaSI_NS4_8TiledMMAINS4_8MMA_AtomIJNS4_4SM904GMMA27MMA_64x192x32_S32S8S8_SS_TNEEEENS4_6LayoutINS5_IJNSA_ILi2EEESB_SB_EEENS5_IJSB_NSA_ILi0EEESS_EEEEENS5_IJNS4_10UnderscoreESV_SV_EEEEENS4_13SM90_TMA_LOADENS4_14ComposedLayoutINS4_7SwizzleILi3ELi4ELi3EEENS4_18smem_ptr_flag_bitsILi8EEENSP_INS5_IJNSA_ILi8EEENSA_ILi128EEEEEENS5_IJS15_SB_EEEEEEEvNS4_8identityESY_S19_vS1A_EENS_8epilogue10collective6detail29Sm90TmaWarpSpecializedAdapterINS1D_15DefaultEpilogueIaSI_SI_NS1C_6thread17LinearCombinationIaLi1EiiLNS1H_9ScaleType4KindE0ELNS_15FloatRoundStyleE2EaEENS1_15EpilogueDefaultEEEEEvvEEEEvNT_6ParamsE)
        /*0008*/ 	.word	0x000000a8


	//----- nvinfo : EIATTR_FRAME_SIZE
	.align		4
.L_15:
        /*000c*/ 	.byte	0x04, 0x11
        /*000e*/ 	.short	(.L_17 - .L_16)
	.align		4
.L_16:
        /*0010*/ 	.word	index@(_ZN7cutlass13device_kernelINS_4gemm6kernel13GemmUniversalIN4cute5tupleIJiiiiEEENS1_10collective13CollectiveMmaINS1_34MainloopSm90TmaGmmaWarpSpecializedILi2ENS5_IJNS4_1CILi1EEESB_SB_EEENS1_35KernelTmaWarpSpecializedCooperativeEEENS5_IJNSA_ILi192EEESF_NSA_ILi256EEEEEEaNS5_IJlSB_lEEEaSI_NS4_8TiledMMAINS4_8MMA_AtomIJNS4_4SM904GMMA27MMA_64x192x32_S32S8S8_SS_TNEEEENS4_6LayoutINS5_IJNSA_ILi2EEESB_SB_EEENS5_IJSB_NSA_ILi0EEESS_EEEEENS5_IJNS4_10UnderscoreESV_SV_EEEEENS4_13SM90_TMA_LOADENS4_14ComposedLayoutINS4_7SwizzleILi3ELi4ELi3EEENS4_18smem_ptr_flag_bitsILi8EEENSP_INS5_IJNSA_ILi8EEENSA_ILi128EEEEEENS5_IJS15_SB_EEEEEEEvNS4_8identityESY_S19_vS1A_EENS_8epilogue10collective6detail29Sm90TmaWarpSpecializedAdapterINS1D_15DefaultEpilogueIaSI_SI_NS1C_6thread17LinearCombinationIaLi1EiiLNS1H_9ScaleType4KindE0ELNS_15FloatRoundStyleE2EaEENS1_15EpilogueDefaultEEEEEvvEEEEvNT_6ParamsE)
        /*0014*/ 	.word	0x00000008


	//----- nvinfo : EIATTR_MIN_STACK_SIZE
	.align		4
.L_17:
        /*0018*/ 	.byte	0x04, 0x12
        /*001a*/ 	.short	(.L_19 - .L_18)
	.align		4
.L_18:
        /*001c*/ 	.word	index@(_ZN7cutlass13device_kernelINS_4gemm6kernel13GemmUniversalIN4cute5tupleIJiiiiEEENS1_10collective13CollectiveMmaINS1_34MainloopSm90TmaGmmaWarpSpecializedILi2ENS5_IJNS4_1CILi1EEESB_SB_EEENS1_35KernelTmaWarpSpecializedCooperativeEEENS5_IJNSA_ILi192EEESF_NSA_ILi256EEEEEEaNS5_IJlSB_lEEEaSI_NS4_8TiledMMAINS4_8MMA_AtomIJNS4_4SM904GMMA27MMA_64x192x32_S32S8S8_SS_TNEEEENS4_6LayoutINS5_IJNSA_ILi2EEESB_SB_EEENS5_IJSB_NSA_ILi0EEESS_EEEEENS5_IJNS4_10UnderscoreESV_SV_EEEEENS4_13SM90_TMA_LOADENS4_14ComposedLayoutINS4_7SwizzleILi3ELi4ELi3EEENS4_18smem_ptr_flag_bitsILi8EEENSP_INS5_IJNSA_ILi8EEENSA_ILi128EEEEEENS5_IJS15_SB_EEEEEEEvNS4_8identityESY_S19_vS1A_EENS_8epilogue10collective6detail29Sm90TmaWarpSpecializedAdapterINS1D_15DefaultEpilogueIaSI_SI_NS1C_6thread17LinearCombinationIaLi1EiiLNS1H_9ScaleType4KindE0ELNS_15FloatRoundStyleE2EaEENS1_15EpilogueDefaultEEEEEvvEEEEvNT_6ParamsE)
        /*0020*/ 	.word	0x00000008
.L_19:


//--------------------- .nv.compat                --------------------------
	.section	.nv.compat,"",@"SHT_CUDA_COMPAT_INFO"
	.align	4
        /*0000*/ 	.byte	0x02, 0x09, 0x01, 0x00, 0x02, 0x02, 0x04, 0x00, 0x02, 0x05, 0x05, 0x00, 0x03, 0x07, 0x01, 0x01
        /*0010*/ 	.byte	0x02, 0x03, 0x01, 0x00, 0x02, 0x06, 0x01, 0x00, 0x04, 0x0b, 0x08, 0x00, 0x00, 0x00, 0x00, 0x00
        /*0020*/ 	.byte	0x00, 0x00, 0x00, 0x00


//--------------------- .nv.info._ZN7cutlass13device_kernelINS_4gemm6kernel13GemmUniversalIN4cute5tupleIJiiiiEEENS1_10collective13CollectiveMmaINS1_34MainloopSm90TmaGmmaWarpSpecializedILi2ENS5_IJNS4_1CILi1EEESB_SB_EEENS1_35KernelTmaWarpSpecializedCooperativeEEENS5_IJNSA_ILi192EEESF_NSA_ILi256EEEEEEaNS5_IJlSB_lEEEaSI_NS4_8TiledMMAINS4_8MMA_AtomIJNS4_4SM904GMMA27MMA_64x192x32_S32S8S8_SS_TNEEEENS4_6LayoutINS5_IJNSA_ILi2EEESB_SB_EEENS5_IJSB_NSA_ILi0EEESS_EEEEENS5_IJNS4_10UnderscoreESV_SV_EEEEENS4_13SM90_TMA_LOADENS4_14ComposedLayoutINS4_7SwizzleILi3ELi4ELi3EEENS4_18smem_ptr_flag_bitsILi8EEENSP_INS5_IJNSA_ILi8EEENSA_ILi128EEEEEENS5_IJS15_SB_EEEEEEEvNS4_8identityESY_S19_vS1A_EENS_8epilogue10collective6detail29Sm90TmaWarpSpecializedAdapterINS1D_15DefaultEpilogueIaSI_SI_NS1C_6thread17LinearCombinationIaLi1EiiLNS1H_9ScaleType4KindE0ELNS_15FloatRoundStyleE2EaEENS1_15EpilogueDefaultEEEEEvvEEEEvNT_6ParamsE --------------------------
	.section	.nv.info._ZN7cutlass13device_kernelINS_4gemm6kernel13GemmUniversalIN4cute5tupleIJiiiiEEENS1_10collective13CollectiveMmaINS1_34MainloopSm90TmaGmmaWarpSpecializedILi2ENS5_IJNS4_1CILi1EEESB_SB_EEENS1_35KernelTmaWarpSpecializedCooperativeEEENS5_IJNSA_ILi192EEESF_NSA_ILi256EEEEEEaNS5_IJlSB_lEEEaSI_NS4_8TiledMMAINS4_8MMA_AtomIJNS4_4SM904GMMA27MMA_64x192x32_S32S8S8_SS_TNEEEENS4_6LayoutINS5_IJNSA_ILi2EEESB_SB_EEENS5_IJSB_NSA_ILi0EEESS_EEEEENS5_IJNS4_10UnderscoreESV_SV_EEEEENS4_13SM90_TMA_LOADENS4_14ComposedLayoutINS4_7SwizzleILi3ELi4ELi3EEENS4_18smem_ptr_flag_bitsILi8EEENSP_INS5_IJNSA_ILi8EEENSA_ILi128EEEEEENS5_IJS15_SB_EEEEEEEvNS4_8identityESY_S19_vS1A_EENS_8epilogue10collective6detail29Sm90TmaWarpSpecializedAdapterINS1D_15DefaultEpilogueIaSI_SI_NS1C_6thread17LinearCombinationIaLi1EiiLNS1H_9ScaleType4KindE0ELNS_15FloatRoundStyleE2EaEENS1_15EpilogueDefaultEEEEEvvEEEEvNT_6ParamsE,"",@"SHT_CUDA_INFO"
	.sectionflags	@""
	.align	4


	//----- nvinfo : EIATTR_CUDA_API_VERSION
	.align		4
        /*0000*/ 	.byte	0x04, 0x37
        /*0002*/ 	.short	(.L_21 - .L_20)
.L_20:
        /*0004*/ 	.word	0x00000082


	//----- nvinfo : EIATTR_KPARAM_INFO
	.align		4
.L_21:
        /*0008*/ 	.byte	0x04, 0x17
        /*000a*/ 	.short	(.L_23 - .L_22)
.L_22:
        /*000c*/ 	.word	0x00000000
        /*0010*/ 	.short	0x0000
        /*0012*/ 	.short	0x0070
        /*0014*/ 	.byte	0x00, 0xf0, 0x01, 0x10


	//----- nvinfo : EIATTR_SPARSE_MMA_MASK
	.align		4
.L_23:
        /*0018*/ 	.byte	0x03, 0x50
        /*001a*/ 	.short	0x0000


	//----- nvinfo : EIATTR_MAXREG_COUNT
	.align		4
        /*001c*/ 	.byte	0x03, 0x1b
        /*001e*/ 	.short	0x00a8


	//----- nvinfo : EIATTR_NUM_BARRIERS
	.align		4
        /*0020*/ 	.byte	0x02, 0x4c
        /*0022*/ 	.byte	0x01
	.zero		1


	//----- nvinfo : EIATTR_EXTERNS
	.align		4
        /*0024*/ 	.byte	0x04, 0x0f
        /*0026*/ 	.short	(.L_25 - .L_24)


	//   ....[0]....
	.align		4
.L_24:
        /*0028*/ 	.word	index@(__assertfail)


	//----- nvinfo : EIATTR_ANNOTATIONS
	.align		4
.L_25:
        /*002c*/ 	.byte	0x04, 0x55
        /*002e*/ 	.short	(.L_27 - .L_26)


	//   ....[0]....
.L_26:
        /*0030*/ 	.word	0x00000001
        /*0034*/ 	.byte	0x00, 0x06, 0x00, 0x00, 0x01, 0x00, 0x00, 0x00, 0xa0, 0x0b, 0x00, 0x00, 0x01, 0x00, 0x00, 0x00
        /*0044*/ 	.byte	0x20, 0x23, 0x00, 0x00, 0x01, 0x00, 0x00, 0x00, 0x40, 0xc0, 0x00, 0x00


	//----- nvinfo : EIATTR_MERCURY_ISA_VERSION
	.align		4
.L_27:
        /*0050*/ 	.byte	0x03, 0x5f
        /*0052*/ 	.short	0x0101


	//----- nvinfo : EIATTR_INT_WARP_WIDE_INSTR_OFFSETS
	.align		4
        /*0054*/ 	.byte	0x04, 0x31
        /*0056*/ 	.short	(.L_29 - .L_28)


	//   ....[0]....
.L_28:
        /*0058*/ 	.word	0x00000390


	//   ....[1]....
        /*005c*/ 	.word	0x000003a0


	//   ....[2]....
        /*0060*/ 	.word	0x00000480


	//----- nvinfo : EIATTR_COOP_GROUP_MASK_REGIDS
	.align		4
.L_29:
        /*0064*/ 	.byte	0x04, 0x29
        /*0066*/ 	.short	(.L_31 - .L_30)


	//   ....[0]....
.L_30:
        /*0068*/ 	.word	0xffffffff


	//   ....[1]....
        /*006c*/ 	.word	0xffffffff


	//   ....[2]....
        /*0070*/ 	.word	0xffffffff


	//   ....[3]....
        /*0074*/ 	.word	0xffffffff


	//   ....[4]....
        /*0078*/ 	.word	0xffffffff


	//----- nvinfo : EIATTR_COOP_GROUP_INSTR_OFFSETS
	.align		4
.L_31:
        /*007c*/ 	.byte	0x04, 0x28
        /*007e*/ 	.short	(.L_33 - .L_32)


	//   ....[0]....
.L_32:
        /*0080*/ 	.word	0x00000070


	//   ....[1]....
        /*0084*/ 	.word	0x00000080


	//   ....[2]....
        /*0088*/ 	.word	0x00000140


	//   ....[3]....
        /*008c*/ 	.word	0x00000290


	//   ....[4]....
        /*0090*/ 	.word	0x00000f50


	//----- nvinfo : EIATTR_REG_RECONFIG
	.align		4
.L_33:
        /*0094*/ 	.byte	0x01, 0x54
	.zero		2


	//----- nvinfo : EIATTR_SYSCALL_OFFSETS
	.align		4
        /*0098*/ 	.byte	0x04, 0x46
        /*009a*/ 	.short	(.L_35 - .L_34)


	//   ....[0]....
.L_34:
        /*009c*/ 	.word	0x00001120


	//----- nvinfo : EIATTR_MBARRIER_INSTR_OFFSETS
	.align		4
.L_35:
        /*00a0*/ 	.byte	0x04, 0x39
        /*00a2*/ 	.short	(.L_37 - .L_36)


	//   ....[0]....
.L_36:
        /*00a4*/ 	.word	0x00000240
        /*00a8*/ 	.word	0x000000ff
        /*00ac*/ 	.word	0x00000000
        /*00b0*/ 	.short	0x0100
        /*00b2*/ 	.byte	0x08
	.zero		1


	//   ....[1]....
        /*00b4*/ 	.word	0x00000250
        /*00b8*/ 	.word	0x000000ff
        /*00bc*/ 	.word	0x00000010
        /*00c0*/ 	.short	0x0100
        /*00c2*/ 	.byte	0x08
	.zero		1


	//   ....[2]....
        /*00c4*/ 	.word	0x00000260
        /*00c8*/ 	.word	0x000000ff
        /*00cc*/ 	.word	0x00000008
        /*00d0*/ 	.short	0x0100
        /*00d2*/ 	.byte	0x08
	.zero		1


	//   ....[3]....
        /*00d4*/ 	.word	0x00000270
        /*00d8*/ 	.word	0x000000ff
        /*00dc*/ 	.word	0x00000018
        /*00e0*/ 	.short	0x0100
        /*00e2*/ 	.byte	0x08
	.zero		1


	//   ....[4]....
        /*00e4*/ 	.word	0x000004f0
        /*00e8*/ 	.word	0x000000ff
        /*00ec*/ 	.word	0x00000030
        /*00f0*/ 	.short	0x0100
        /*00f2*/ 	.byte	0x06
	.zero		1


	//   ....[5]....
        /*00f4*/ 	.word	0x00000550
        /*00f8*/ 	.word	0x000000ff
        /*00fc*/ 	.word	0x00000038
        /*0100*/ 	.short	0x0100
        /*0102*/ 	.byte	0x06
	.zero		1


	//   ....[6]....
        /*0104*/ 	.word	0x000011f0
        /*0108*/ 	.word	0x00000003
        /*010c*/ 	.word	0x00000000
        /*0110*/ 	.short	0x010a
        /*0112*/ 	.byte	0x3f
	.zero		1


	//   ....[7]....
        /*0114*/ 	.word	0x00001230
        /*0118*/ 	.word	0x00000003
        /*011c*/ 	.word	0x00000000
        /*0120*/ 	.short	0x010a
        /*0122*/ 	.byte	0x3f
	.zero		1


	//   ....[8]....
        /*0124*/ 	.word	0x00001a40
        /*0128*/ 	.word	0x00000005
        /*012c*/ 	.word	0x00000000
        /*0130*/ 	.short	0x010a
        /*0132*/ 	.byte	0x3f
	.zero		1


	//   ....[9]....
        /*0134*/ 	.word	0x00001a80
        /*0138*/ 	.word	0x00000005
        /*013c*/ 	.word	0x00000000
        /*0140*/ 	.short	0x010a
        /*0142*/ 	.byte	0x3f
	.zero		1


	//   ....[10]....
        /*0144*/ 	.word	0x00002130
        /*0148*/ 	.word	0x00000004
        /*014c*/ 	.word	0x00000000
        /*0150*/ 	.short	0x0101
        /*0152*/ 	.byte	0x3f
	.zero		1


	//   ....[11]....
        /*0154*/ 	.word	0x000022f0
        /*0158*/ 	.word	0x00000000
        /*015c*/ 	.word	0x00000000
        /*0160*/ 	.short	0x0101
        /*0162*/ 	.byte	0x3f
	.zero		1


	//   ....[12]....
        /*0164*/ 	.word	0x0000ca00
        /*0168*/ 	.word	0x0000000c
        /*016c*/ 	.word	0x00000010
        /*0170*/ 	.short	0x010a
        /*0172*/ 	.byte	0x3f
	.zero		1


	//   ....[13]....
        /*0174*/ 	.word	0x0000ce60
        /*0178*/ 	.word	0x00000005
        /*017c*/ 	.word	0x00000038
        /*0180*/ 	.short	0x0101
        /*0182*/ 	.byte	0x3f
	.zero		1


	//   ....[14]....
        /*0184*/ 	.word	0x0000d560
        /*0188*/ 	.word	0x00000007
        /*018c*/ 	.word	0x00000000
        /*0190*/ 	.short	0x010a
        /*0192*/ 	.byte	0x3f
	.zero		1


	//   ....[15]....
        /*0194*/ 	.word	0x0000d5e0
        /*0198*/ 	.word	0x00000005
        /*019c*/ 	.word	0x00000000
        /*01a0*/ 	.short	0x010a
        /*01a2*/ 	.byte	0x3f
	.zero		1


	//   ....[16]....
        /*01a4*/ 	.word	0x0000d640
        /*01a8*/ 	.word	0x00000003
        /*01ac*/ 	.word	0x00000000
        /*01b0*/ 	.short	0x010a
        /*01b2*/ 	.byte	0x3f
	.zero		1


	//   ....[17]....
        /*01b4*/ 	.word	0x0000d690
        /*01b8*/ 	.word	0x00000005
        /*01bc*/ 	.word	0x00000000
        /*01c0*/ 	.short	0x010a
        /*01c2*/ 	.byte	0x3f
	.zero		1


	//   ....[18]....
        /*01c4*/ 	.word	0x0000d760
        /*01c8*/ 	.word	0x0000000c
        /*01cc*/ 	.word	0x00000010
        /*01d0*/ 	.short	0x010a
        /*01d2*/ 	.byte	0x3f
	.zero		1


	//   ....[19]....
        /*01d4*/ 	.word	0x0000d830
        /*01d8*/ 	.word	0x00000007
        /*01dc*/ 	.word	0x00000000
        /*01e0*/ 	.short	0x010a
        /*01e2*/ 	.byte	0x3f
	.zero		1


	//----- nvinfo : EIATTR_NUM_MBARRIERS
	.align		4
.L_37:
        /*01e4*/ 	.byte	0x03, 0x38
        /*01e6*/ 	.short	0x0006


	//----- nvinfo : EIATTR_EXIT_INSTR_OFFSETS
	.align		4
        /*01e8*/ 	.byte	0x04, 0x1c
        /*01ea*/ 	.short	(.L_39 - .L_38)


	//   ....[0]....
.L_38:
        /*01ec*/ 	.word	0x000005a0


	//   ....[1]....
        /*01f0*/ 	.word	0x00000e90


	//   ....[2]....
        /*01f4*/ 	.word	0x0000c070


	//   ....[3]....
        /*01f8*/ 	.word	0x0000c6a0


	//   ....[4]....
        /*01fc*/ 	.word	0x0000d630


	//----- nvinfo : EIATTR_MAX_THREADS
	.align		4
.L_39:
        /*0200*/ 	.byte	0x04, 0x05
        /*0202*/ 	.short	(.L_41 - .L_40)
.L_40:
        /*0204*/ 	.word	0x00000180
        /*0208*/ 	.word	0x00000001
        /*020c*/ 	.word	0x00000001


	//----- nvinfo : EIATTR_CRS_STACK_SIZE
	.align		4
.L_41:
        /*0210*/ 	.byte	0x04, 0x1e
        /*0212*/ 	.short	(.L_43 - .L_42)
.L_42:
        /*0214*/ 	.word	0x00000000


	//----- nvinfo : EIATTR_CBANK_PARAM_SIZE
	.align		4
.L_43:
        /*0218*/ 	.byte	0x03, 0x19
        /*021a*/ 	.short	0x0470


	//----- nvinfo : EIATTR_PARAM_CBANK
	.align		4
        /*021c*/ 	.byte	0x04, 0x0a
        /*021e*/ 	.short	(.L_45 - .L_44)
	.align		4
.L_44:
        /*0220*/ 	.word	index@(.nv.constant0._ZN7cutlass13device_kernelINS_4gemm6kernel13GemmUniversalIN4cute5tupleIJiiiiEEENS1_10collective13CollectiveMmaINS1_34MainloopSm90TmaGmmaWarpSpecializedILi2ENS5_IJNS4_1CILi1EEESB_SB_EEENS1_35KernelTmaWarpSpecializedCooperativeEEENS5_IJNSA_ILi192EEESF_NSA_ILi256EEEEEEaNS5_IJlSB_lEEEaSI_NS4_8TiledMMAINS4_8MMA_AtomIJNS4_4SM904GMMA27MMA_64x192x32_S32S8S8_SS_TNEEEENS4_6LayoutINS5_IJNSA_ILi2EEESB_SB_EEENS5_IJSB_NSA_ILi0EEESS_EEEEENS5_IJNS4_10UnderscoreESV_SV_EEEEENS4_13SM90_TMA_LOADENS4_14ComposedLayoutINS4_7SwizzleILi3ELi4ELi3EEENS4_18smem_ptr_flag_bitsILi8EEENSP_INS5_IJNSA_ILi8EEENSA_ILi128EEEEEENS5_IJS15_SB_EEEEEEEvNS4_8identityESY_S19_vS1A_EENS_8epilogue10collective6detail29Sm90TmaWarpSpecializedAdapterINS1D_15DefaultEpilogueIaSI_SI_NS1C_6thread17LinearCombinationIaLi1EiiLNS1H_9ScaleType4KindE0ELNS_15FloatRoundStyleE2EaEENS1_15EpilogueDefaultEEEEEvvEEEEvNT_6ParamsE)
        /*0224*/ 	.short	0x0210
        /*0226*/ 	.short	0x0470


	//----- nvinfo : EIATTR_SW_WAR
	.align		4
.L_45:
        /*0228*/ 	.byte	0x04, 0x36
        /*022a*/ 	.short	(.L_47 - .L_46)
.L_46:
        /*022c*/ 	.word	0x00000008
.L_47:


//--------------------- .nv.callgraph             --------------------------
	.section	.nv.callgraph,"",@"SHT_CUDA_CALLGRAPH"
	.align	4
	.sectionentsize	8
	.align		4
        /*0000*/ 	.word	0x00000000
	.align		4
        /*0004*/ 	.word	0xffffffff
	.align		4
        /*0008*/ 	.word	index@(_ZN7cutlass13device_kernelINS_4gemm6kernel13GemmUniversalIN4cute5tupleIJiiiiEEENS1_10collective13CollectiveMmaINS1_34MainloopSm90TmaGmmaWarpSpecializedILi2ENS5_IJNS4_1CILi1EEESB_SB_EEENS1_35KernelTmaWarpSpecializedCooperativeEEENS5_IJNSA_ILi192EEESF_NSA_ILi256EEEEEEaNS5_IJlSB_lEEEaSI_NS4_8TiledMMAINS4_8MMA_AtomIJNS4_4SM904GMMA27MMA_64x192x32_S32S8S8_SS_TNEEEENS4_6LayoutINS5_IJNSA_ILi2EEESB_SB_EEENS5_IJSB_NSA_ILi0EEESS_EEEEENS5_IJNS4_10UnderscoreESV_SV_EEEEENS4_13SM90_TMA_LOADENS4_14ComposedLayoutINS4_7SwizzleILi3ELi4ELi3EEENS4_18smem_ptr_flag_bitsILi8EEENSP_INS5_IJNSA_ILi8EEENSA_ILi128EEEEEENS5_IJS15_SB_EEEEEEEvNS4_8identityESY_S19_vS1A_EENS_8epilogue10collective6detail29Sm90TmaWarpSpecializedAdapterINS1D_15DefaultEpilogueIaSI_SI_NS1C_6thread17LinearCombinationIaLi1EiiLNS1H_9ScaleType4KindE0ELNS_15FloatRoundStyleE2EaEENS1_15EpilogueDefaultEEEEEvvEEEEvNT_6ParamsE)
	.align		4
        /*000c*/ 	.word	index@(__assertfail)
	.align		4
        /*0010*/ 	.word	0x00000000
	.align		4
        /*0014*/ 	.word	0xfffffffe
	.align		4
        /*0018*/ 	.word	0x00000000
	.align		4
        /*001c*/ 	.word	0xfffffffd
	.align		4
        /*0020*/ 	.word	0x00000000
	.align		4
        /*0024*/ 	.word	0xfffffffc


//--------------------- .nv.constant4             --------------------------
	.section	.nv.constant4,"a",@progbits
	.align	8
	.align		8
.nv.constant4:
        /*0000*/ 	.dword	__assertfail
	.align		8
        /*0008*/ 	.dword	__unnamed_1
	.align		8
        /*0010*/ 	.dword	_ZN39_INTERNAL_2dc0665b_4_k_cu_15f74032_51864cuda3std3__45__cpo5beginE
	.align		8
        /*0018*/ 	.dword	_ZN39_INTERNAL_2dc0665b_4_k_cu_15f74032_51864cuda3std3__45__cpo3endE
	.align		8
        /*0020*/ 	.dword	_ZN39_INTERNAL_2dc0665b_4_k_cu_15f74032_51864cuda3std3__45__cpo6cbeginE
	.align		8
        /*0028*/ 	.dword	_ZN39_INTERNAL_2dc0665b_4_k_cu_15f74032_51864cuda3std3__45__cpo4cendE
	.align		8
        /*0030*/ 	.dword	_ZN39_INTERNAL_2dc0665b_4_k_cu_15f74032_51864cuda3std3__441_GLOBAL__N__2dc0665b_4_k_cu_15f74032_51866ignoreE
	.align		8
        /*0038*/ 	.dword	_ZN39_INTERNAL_2dc0665b_4_k_cu_15f74032_51864cuda3std3__419piecewise_constructE
	.align		8
        /*0040*/ 	.dword	_ZN39_INTERNAL_2dc0665b_4_k_cu_15f74032_51864cuda3std3__48in_placeE
	.align		8
        /*0048*/ 	.dword	_ZN39_INTERNAL_2dc0665b_4_k_cu_15f74032_51864cuda3std6ranges3__45__cpo4swapE
	.align		8
        /*0050*/ 	.dword	_ZN39_INTERNAL_2dc0665b_4_k_cu_15f74032_51864cuda3std6ranges3__45__cpo9iter_moveE
	.align		8
        /*0058*/ 	.dword	_ZN39_INTERNAL_2dc0665b_4_k_cu_15f74032_51864cute7productE
	.align		8
        /*0060*/ 	.dword	_ZN39_INTERNAL_2dc0665b_4_k_cu_15f74032_51864cute1_E
	.align		8
        /*0068*/ 	.dword	$str$22
	.align		8
        /*0070*/ 	.dword	$str$23


//--------------------- .text._ZN7cutlass13device_kernelINS_4gemm6kernel13GemmUniversalIN4cute5tupleIJiiiiEEENS1_10collective13CollectiveMmaINS1_34MainloopSm90TmaGmmaWarpSpecializedILi2ENS5_IJNS4_1CILi1EEESB_SB_EEENS1_35KernelTmaWarpSpecializedCooperativeEEENS5_IJNSA_ILi192EEESF_NSA_ILi256EEEEEEaNS5_IJlSB_lEEEaSI_NS4_8TiledMMAINS4_8MMA_AtomIJNS4_4SM904GMMA27MMA_64x192x32_S32S8S8_SS_TNEEEENS4_6LayoutINS5_IJNSA_ILi2EEESB_SB_EEENS5_IJSB_NSA_ILi0EEESS_EEEEENS5_IJNS4_10UnderscoreESV_SV_EEEEENS4_13SM90_TMA_LOADENS4_14ComposedLayoutINS4_7SwizzleILi3ELi4ELi3EEENS4_18smem_ptr_flag_bitsILi8EEENSP_INS5_IJNSA_ILi8EEENSA_ILi128EEEEEENS5_IJS15_SB_EEEEEEEvNS4_8identityESY_S19_vS1A_EENS_8epilogue10collective6detail29Sm90TmaWarpSpecializedAdapterINS1D_15DefaultEpilogueIaSI_SI_NS1C_6thread17LinearCombinationIaLi1EiiLNS1H_9ScaleType4KindE0ELNS_15FloatRoundStyleE2EaEENS1_15EpilogueDefaultEEEEEvvEEEEvNT_6ParamsE --------------------------
	.section	.text._ZN7cutlass13device_kernelINS_4gemm6kernel13GemmUniversalIN4cute5tupleIJiiiiEEENS1_10collective13CollectiveMmaINS1_34MainloopSm90TmaGmmaWarpSpecializedILi2ENS5_IJNS4_1CILi1EEESB_SB_EEENS1_35KernelTmaWarpSpecializedCooperativeEEENS5_IJNSA_ILi192EEESF_NSA_ILi256EEEEEEaNS5_IJlSB_lEEEaSI_NS4_8TiledMMAINS4_8MMA_AtomIJNS4_4SM904GMMA27MMA_64x192x32_S32S8S8_SS_TNEEEENS4_6LayoutINS5_IJNSA_ILi2EEESB_SB_EEENS5_IJSB_NSA_ILi0EEESS_EEEEENS5_IJNS4_10UnderscoreESV_SV_EEEEENS4_13SM90_TMA_LOADENS4_14ComposedLayoutINS4_7SwizzleILi3ELi4ELi3EEENS4_18smem_ptr_flag_bitsILi8EEENSP_INS5_IJNSA_ILi8EEENSA_ILi128EEEEEENS5_IJS15_SB_EEEEEEEvNS4_8identityESY_S19_vS1A_EENS_8epilogue10collective6detail29Sm90TmaWarpSpecializedAdapterINS1D_15DefaultEpilogueIaSI_SI_NS1C_6thread17LinearCombinationIaLi1EiiLNS1H_9ScaleType4KindE0ELNS_15FloatRoundStyleE2EaEENS1_15EpilogueDefaultEEEEEvvEEEEvNT_6ParamsE,"ax",@progbits
	.align	128
.text._ZN7cutlass13device_kernelINS_4gemm6kernel13GemmUniversalIN4cute5tupleIJiiiiEEENS1_10collective13CollectiveMmaINS1_34MainloopSm90TmaGmmaWarpSpecializedILi2ENS5_IJNS4_1CILi1EEESB_SB_EEENS1_35KernelTmaWarpSpecializedCooperativeEEENS5_IJNSA_ILi192EEESF_NSA_ILi256EEEEEEaNS5_IJlSB_lEEEaSI_NS4_8TiledMMAINS4_8MMA_AtomIJNS4_4SM904GMMA27MMA_64x192x32_S32S8S8_SS_TNEEEENS4_6LayoutINS5_IJNSA_ILi2EEESB_SB_EEENS5_IJSB_NSA_ILi0EEESS_EEEEENS5_IJNS4_10UnderscoreESV_SV_EEEEENS4_13SM90_TMA_LOADENS4_14ComposedLayoutINS4_7SwizzleILi3ELi4ELi3EEENS4_18smem_ptr_flag_bitsILi8EEENSP_INS5_IJNSA_ILi8EEENSA_ILi128EEEEEENS5_IJS15_SB_EEEEEEEvNS4_8identityESY_S19_vS1A_EENS_8epilogue10collective6detail29Sm90TmaWarpSpecializedAdapterINS1D_15DefaultEpilogueIaSI_SI_NS1C_6thread17LinearCombinationIaLi1EiiLNS1H_9ScaleType4KindE0ELNS_15FloatRoundStyleE2EaEENS1_15EpilogueDefaultEEEEEvvEEEEvNT_6ParamsE:
        .type           _ZN7cutlass13device_kernelINS_4gemm6kernel13GemmUniversalIN4cute5tupleIJiiiiEEENS1_10collective13CollectiveMmaINS1_34MainloopSm90TmaGmmaWarpSpecializedILi2ENS5_IJNS4_1CILi1EEESB_SB_EEENS1_35KernelTmaWarpSpecializedCooperativeEEENS5_IJNSA_ILi192EEESF_NSA_ILi256EEEEEEaNS5_IJlSB_lEEEaSI_NS4_8TiledMMAINS4_8MMA_AtomIJNS4_4SM904GMMA27MMA_64x192x32_S32S8S8_SS_TNEEEENS4_6LayoutINS5_IJNSA_ILi2EEESB_SB_EEENS5_IJSB_NSA_ILi0EEESS_EEEEENS5_IJNS4_10UnderscoreESV_SV_EEEEENS4_13SM90_TMA_LOADENS4_14ComposedLayoutINS4_7SwizzleILi3ELi4ELi3EEENS4_18smem_ptr_flag_bitsILi8EEENSP_INS5_IJNSA_ILi8EEENSA_ILi128EEEEEENS5_IJS15_SB_EEEEEEEvNS4_8identityESY_S19_vS1A_EENS_8epilogue10collective6detail29Sm90TmaWarpSpecializedAdapterINS1D_15DefaultEpilogueIaSI_SI_NS1C_6thread17LinearCombinationIaLi1EiiLNS1H_9ScaleType4KindE0ELNS_15FloatRoundStyleE2EaEENS1_15EpilogueDefaultEEEEEvvEEEEvNT_6ParamsE,@function
        .size           _ZN7cutlass13device_kernelINS_4gemm6kernel13GemmUniversalIN4cute5tupleIJiiiiEEENS1_10collective13CollectiveMmaINS1_34MainloopSm90TmaGmmaWarpSpecializedILi2ENS5_IJNS4_1CILi1EEESB_SB_EEENS1_35KernelTmaWarpSpecializedCooperativeEEENS5_IJNSA_ILi192EEESF_NSA_ILi256EEEEEEaNS5_IJlSB_lEEEaSI_NS4_8TiledMMAINS4_8MMA_AtomIJNS4_4SM904GMMA27MMA_64x192x32_S32S8S8_SS_TNEEEENS4_6LayoutINS5_IJNSA_ILi2EEESB_SB_EEENS5_IJSB_NSA_ILi0EEESS_EEEEENS5_IJNS4_10UnderscoreESV_SV_EEEEENS4_13SM90_TMA_LOADENS4_14ComposedLayoutINS4_7SwizzleILi3ELi4ELi3EEENS4_18smem_ptr_flag_bitsILi8EEENSP_INS5_IJNSA_ILi8EEENSA_ILi128EEEEEENS5_IJS15_SB_EEEEEEEvNS4_8identityESY_S19_vS1A_EENS_8epilogue10collective6detail29Sm90TmaWarpSpecializedAdapterINS1D_15DefaultEpilogueIaSI_SI_NS1C_6thread17LinearCombinationIaLi1EiiLNS1H_9ScaleType4KindE0ELNS_15FloatRoundStyleE2EaEENS1_15EpilogueDefaultEEEEEvvEEEEvNT_6ParamsE,(.L_x_450 - _ZN7cutlass13device_kernelINS_4gemm6kernel13GemmUniversalIN4cute5tupleIJiiiiEEENS1_10collective13CollectiveMmaINS1_34MainloopSm90TmaGmmaWarpSpecializedILi2ENS5_IJNS4_1CILi1EEESB_SB_EEENS1_35KernelTmaWarpSpecializedCooperativeEEENS5_IJNSA_ILi192EEESF_NSA_ILi256EEEEEEaNS5_IJlSB_lEEEaSI_NS4_8TiledMMAINS4_8MMA_AtomIJNS4_4SM904GMMA27MMA_64x192x32_S32S8S8_SS_TNEEEENS4_6LayoutINS5_IJNSA_ILi2EEESB_SB_EEENS5_IJSB_NSA_ILi0EEESS_EEEEENS5_IJNS4_10UnderscoreESV_SV_EEEEENS4_13SM90_TMA_LOADENS4_14ComposedLayoutINS4_7SwizzleILi3ELi4ELi3EEENS4_18smem_ptr_flag_bitsILi8EEENSP_INS5_IJNSA_ILi8EEENSA_ILi128EEEEEENS5_IJS15_SB_EEEEEEEvNS4_8identityESY_S19_vS1A_EENS_8epilogue10collective6detail29Sm90TmaWarpSpecializedAdapterINS1D_15DefaultEpilogueIaSI_SI_NS1C_6thread17LinearCombinationIaLi1EiiLNS1H_9ScaleType4KindE0ELNS_15FloatRoundStyleE2EaEENS1_15EpilogueDefaultEEEEEvvEEEEvNT_6ParamsE)
        .other          _ZN7cutlass13device_kernelINS_4gemm6kernel13GemmUniversalIN4cute5tupleIJiiiiEEENS1_10collective13CollectiveMmaINS1_34MainloopSm90TmaGmmaWarpSpecializedILi2ENS5_IJNS4_1CILi1EEESB_SB_EEENS1_35KernelTmaWarpSpecializedCooperativeEEENS5_IJNSA_ILi192EEESF_NSA_ILi256EEEEEEaNS5_IJlSB_lEEEaSI_NS4_8TiledMMAINS4_8MMA_AtomIJNS4_4SM904GMMA27MMA_64x192x32_S32S8S8_SS_TNEEEENS4_6LayoutINS5_IJNSA_ILi2EEESB_SB_EEENS5_IJSB_NSA_ILi0EEESS_EEEEENS5_IJNS4_10UnderscoreESV_SV_EEEEENS4_13SM90_TMA_LOADENS4_14ComposedLayoutINS4_7SwizzleILi3ELi4ELi3EEENS4_18smem_ptr_flag_bitsILi8EEENSP_INS5_IJNSA_ILi8EEENSA_ILi128EEEEEENS5_IJS15_SB_EEEEEEEvNS4_8identityESY_S19_vS1A_EENS_8epilogue10collective6detail29Sm90TmaWarpSpecializedAdapterINS1D_15DefaultEpilogueIaSI_SI_NS1C_6thread17LinearCombinationIaLi1EiiLNS1H_9ScaleType4KindE0ELNS_15FloatRoundStyleE2EaEENS1_15EpilogueDefaultEEEEEvvEEEEvNT_6ParamsE,@"STO_CUDA_ENTRY STV_DEFAULT"
_ZN7cutlass13device_kernelINS_4gemm6kernel13GemmUniversalIN4cute5tupleIJiiiiEEENS1_10collective13CollectiveMmaINS1_34MainloopSm90TmaGmmaWarpSpecializedILi2ENS5_IJNS4_1CILi1EEESB_SB_EEENS1_35KernelTmaWarpSpecializedCooperativeEEENS5_IJNSA_ILi192EEESF_NSA_ILi256EEEEEEaNS5_IJlSB_lEEEaSI_NS4_8TiledMMAINS4_8MMA_AtomIJNS4_4SM904GMMA27MMA_64x192x32_S32S8S8_SS_TNEEEENS4_6LayoutINS5_IJNSA_ILi2EEESB_SB_EEENS5_IJSB_NSA_ILi0EEESS_EEEEENS5_IJNS4_10UnderscoreESV_SV_EEEEENS4_13SM90_TMA_LOADENS4_14ComposedLayoutINS4_7SwizzleILi3ELi4ELi3EEENS4_18smem_ptr_flag_bitsILi8EEENSP_INS5_IJNSA_ILi8EEENSA_ILi128EEEEEENS5_IJS15_SB_EEEEEEEvNS4_8identityESY_S19_vS1A_EENS_8epilogue10collective6detail29Sm90TmaWarpSpecializedAdapterINS1D_15DefaultEpilogueIaSI_SI_NS1C_6thread17LinearCombinationIaLi1EiiLNS1H_9ScaleType4KindE0ELNS_15FloatRoundStyleE2EaEENS1_15EpilogueDefaultEEEEEvvEEEEvNT_6ParamsE:
[----:B------:R-:W0:Y:S02]  /*0000*/  LDC R1, c[0x0][0x28] ;  /* 0x00000a00ff017b82 */ /* 0x000e240000000800 */
[----:B0-----:R-:W-:Y:S01]  /*0010*/  VIADD R1, R1, 0xfffffff8 ;  /* 0xfffffff801017836 */ /* 0x001fe20000000000 */
[----:B------:R-:W0:Y:S01]  /*0020*/  S2R R18, SR_TID.X ;  /* 0x0000000000127919 */ /* 0x000e220000002100 */
[----:B------:R-:W-:Y:S01]  /*0030*/  ELECT P0, URZ, PT ;  /* 0x00000000003f782f */ /* 0x000fe20003800000 */
[----:B------:R-:W-:Y:S01]  /*0040*/  BSSY B0, `(.L_x_0) ;  /* 0x000000f000007945 */ /* 0x000fe20003800000 */
[--C-:B0-----:R-:W-:Y:S02]  /*0050*/  SHF.R.U32.HI R0, RZ, 0x5, R18.reuse ;  /* 0x00000005ff007819 */ /* 0x101fe40000011612 */
[----:B------:R-:W-:-:S03]  /*0060*/  SHF.R.U32.HI R2, RZ, 0x7, R18 ;  /* 0x00000007ff027819 */ /* 0x000fc60000011612 */
[----:B------:R-:W0:Y:S04]  /*0070*/  SHFL.IDX PT, R5, R0, RZ, 0x1f ;  /* 0x00001fff00057589 */ /* 0x000e2800000e0000 */
[----:B------:R1:W2:Y:S01]  /*0080*/  SHFL.IDX PT, R8, R2, RZ, 0x1f ;  /* 0x00001fff02087589 */ /* 0x0002a200000e0000 */
[----:B0-----:R-:W-:-:S13]  /*0090*/  ISETP.NE.OR P0, PT, R5, RZ, !P0 ;  /* 0x000000ff0500720c */ /* 0x001fda0004705670 */
[----:B-12---:R-:W-:Y:S05]  /*00a0*/  @P0 BRA `(.L_x_1) ;  /* 0x0000000000200947 */ /* 0x006fea0003800000 */
[----:B------:R-:W-:Y:S02]  /*00b0*/  ULDC.64 UR4, c[0x0][0x198] ;  /* 0x0000660000047ab9 */ /* 0x000fe40000000a00 */
[----:B------:R-:W-:Y:S02]  /*00c0*/  UIADD3 UR6, UP0, UR4, 0xf0, URZ ;  /* 0x000000f004067890 */ /* 0x000fe4000ff1e03f */
[----:B------:R-:W-:Y:S02]  /*00d0*/  UIADD3 UR4, UP1, UR4, 0x1f0, URZ ;  /* 0x000001f004047890 */ /* 0x000fe4000ff3e03f */
[----:B------:R-:W-:Y:S02]  /*00e0*/  UIADD3.X UR7, URZ, UR5, URZ, UP0, !UPT ;  /* 0x000000053f077290 */ /* 0x000fe400087fe43f */
[----:B------:R-:W-:-:S07]  /*00f0*/  UIADD3.X UR5, URZ, UR5, URZ, UP1, !UPT ;  /* 0x000000053f057290 */ /* 0x000fce0008ffe43f */
[----:B------:R0:W-:Y:S02]  /*0100*/  UTMACCTL.PF [UR6] ;  /* 0x00000000060079b9 */ /* 0x0001e40008040000 */
[----:B------:R0:W-:Y:S02]  /*0110*/  UTMACCTL.PF [UR4] ;  /* 0x00000000040079b9 */ /* 0x0001e40008040000 */
[----:B0-----:R-:W-:Y:S01]  /*0120*/  NOP ;  /* 0x0000000000007918 */ /* 0x001fe20000000000 */
.L_x_1:
[----:B------:R-:W-:Y:S05]  /*0130*/  BSYNC B0 ;  /* 0x0000000000007941 */ /* 0x000fea0003800000 */
.L_x_0:
[----:B------:R-:W0:Y:S02]  /*0140*/  SHFL.IDX PT, R2, R0, RZ, 0x1f ;  /* 0x00001fff00027589 */ /* 0x000e2400000e0000 */
[----:B0-----:R-:W-:-:S13]  /*0150*/  ISETP.NE.AND P0, PT, R2, RZ, PT ;  /* 0x000000ff0200720c */ /* 0x001fda0003f05270 */
[----:B------:R-:W-:Y:S05]  /*0160*/  @P0 BRA `(.L_x_2) ;  /* 0x0000000000480947 */ /* 0x000fea0003800000 */
[----:B------:R-:W0:Y:S01]  /*0170*/  S2UR UR8, SR_CgaCtaId ;  /* 0x00000000000879c3 */ /* 0x000e220000008800 */
[----:B------:R-:W-:Y:S01]  /*0180*/  UMOV UR4, 0x400 ;  /* 0x0000040000047882 */ /* 0x000fe20000000000 */
[----:B------:R-:W-:Y:S01]  /*0190*/  UMOV UR5, 0x1 ;  /* 0x0000000100057882 */ /* 0x000fe20000000000 */
[----:B------:R-:W-:Y:S01]  /*01a0*/  UMOV UR6, 0x100 ;  /* 0x0000010000067882 */ /* 0x000fe20000000000 */
[----:B------:R-:W-:Y:S01]  /*01b0*/  ELECT P0, URZ, PT ;  /* 0x00000000003f782f */ /* 0x000fe20003800000 */
[----:B------:R-:W-:-:S04]  /*01c0*/  UIADD3 UR6, -UR6, 0x100000, URZ ;  /* 0x0010000006067890 */ /* 0x000fc8000fffe13f */
[----:B------:R-:W-:Y:S02]  /*01d0*/  USHF.L.U32 UR7, UR6, 0xb, URZ ;  /* 0x0000000b06077899 */ /* 0x000fe4000800063f */
[----:B------:R-:W-:Y:S02]  /*01e0*/  USHF.L.U32 UR6, UR6, 0x1, URZ ;  /* 0x0000000106067899 */ /* 0x000fe4000800063f */
[----:B0-----:R-:W-:Y:S02]  /*01f0*/  ULEA UR8, UR8, UR4, 0x18 ;  /* 0x0000000408087291 */ /* 0x001fe4000f8ec03f */
[----:B------:R-:W-:-:S04]  /*0200*/  UIADD3 UR4, -UR5, 0x100000, URZ ;  /* 0x0010000005047890 */ /* 0x000fc8000fffe13f */
[----:B------:R-:W-:Y:S02]  /*0210*/  USHF.L.U32 UR5, UR4, 0xb, URZ ;  /* 0x0000000b04057899 */ /* 0x000fe4000800063f */
[----:B------:R-:W-:Y:S01]  /*0220*/  USHF.L.U32 UR4, UR4, 0x1, URZ ;  /* 0x0000000104047899 */ /* 0x000fe2000800063f */
[----:B------:R-:W0:Y:S11]  /*0230*/  FENCE.VIEW.ASYNC.S ;  /* 0x00000000000073c6 */ /* 0x000e360000000000 */
[----:B0-----:R0:W1:Y:S01]  /*0240*/  SYNCS.EXCH.64 URZ, [UR8], UR4 ;  /* 0x00000004083f75b2 */ /* 0x0010620008000100 */
[----:B------:R0:W2:Y:S01]  /*0250*/  SYNCS.EXCH.64 URZ, [UR8+0x10], UR6 ;  /* 0x00001006083f75b2 */ /* 0x0000a20008000100 */
[----:B------:R0:W3:Y:S01]  /*0260*/  SYNCS.EXCH.64 URZ, [UR8+0x8], UR4 ;  /* 0x00000804083f75b2 */ /* 0x0000e20008000100 */
[----:B------:R0:W4:Y:S01]  /*0270*/  SYNCS.EXCH.64 URZ, [UR8+0x18], UR6 ;  /* 0x00001806083f75b2 */ /* 0x0001220008000100 */
[----:B------:R-:W-:Y:S01]  /*0280*/  NOP ;  /* 0x0000000000007918 */ /* 0x000fe20000000000 */
.L_x_2:
[----:B------:R-:W5:Y:S01]  /*0290*/  SHFL.IDX PT, R0, R0, RZ, 0x1f ;  /* 0x00001fff00007589 */ /* 0x000f6200000e0000 */
[----:B------:R-:W-:Y:S01]  /*02a0*/  ELECT P0, URZ, PT ;  /* 0x00000000003f782f */ /* 0x000fe20003800000 */
[----:B------:R-:W1:Y:S01]  /*02b0*/  LDC R2, c[0x0][0x65c] ;  /* 0x00019700ff027b82 */ /* 0x000e620000000800 */
[----:B------:R-:W-:Y:S01]  /*02c0*/  SHF.R.S32.HI R6, RZ, 0x1f, R5 ;  /* 0x0000001fff067819 */ /* 0x000fe20000011405 */
[----:B------:R-:W2:Y:S01]  /*02d0*/  S2R R3, SR_CTAID.Y ;  /* 0x0000000000037919 */ /* 0x000ea20000002600 */
[----:B0-----:R-:W-:Y:S01]  /*02e0*/  UMOV UR4, 0x20 ;  /* 0x0000002000047882 */ /* 0x001fe20000000000 */
[----:B------:R-:W-:Y:S01]  /*02f0*/  ISETP.NE.AND P2, PT, R8, RZ, PT ;  /* 0x000000ff0800720c */ /* 0x000fe20003f45270 */
[----:B------:R-:W-:Y:S01]  /*0300*/  NOP ;  /* 0x0000000000007918 */ /* 0x000fe20000000000 */
[----:B------:R-:W0:Y:S01]  /*0310*/  S2R R4, SR_CTAID.X ;  /* 0x0000000000047919 */ /* 0x000e220000002500 */
[----:B------:R-:W-:Y:S01]  /*0320*/  LEA.HI R6, R6, R5, RZ, 0x2 ;  /* 0x0000000506067211 */ /* 0x000fe200078f10ff */
[----:B------:R-:W-:Y:S01]  /*0330*/  NOP ;  /* 0x0000000000007918 */ /* 0x000fe20000000000 */
[----:B-----5:R-:W-:-:S02]  /*0340*/  ISETP.NE.OR P0, PT, R0, RZ, !P0 ;  /* 0x000000ff0000720c */ /* 0x020fc40004705670 */
[----:B-1----:R-:W-:Y:S02]  /*0350*/  ISETP.NE.AND P3, PT, R2, 0x1, PT ;  /* 0x000000010200780c */ /* 0x002fe40003f65270 */
[----:B------:R-:W-:-:S05]  /*0360*/  LOP3.LUT R0, R6, 0xfffffffc, RZ, 0xc0, !PT ;  /* 0xfffffffc06007812 */ /* 0x000fca00078ec0ff */
[----:B------:R-:W-:Y:S02]  /*0370*/  IMAD.IADD R0, R5, 0x1, -R0 ;  /* 0x0000000105007824 */ /* 0x000fe400078e0a00 */
[----:B------:R-:W-:Y:S02]  /*0380*/  IMAD.MOV.U32 R5, RZ, RZ, RZ ;  /* 0x000000ffff057224 */ /* 0x000fe400078e00ff */
[----:B------:R-:W-:Y:S01]  /*0390*/  VOTEU.ALL UP0, P0 ;  /* 0x00000000003f7886 */ /* 0x000fe20000000000 */
[----:B------:R-:W-:Y:S01]  /*03a0*/  VOTEU.ALL UP1, P0 ;  /* 0x00000000003f7886 */ /* 0x000fe20000020000 */
[----:B------:R-:W0:Y:S01]  /*03b0*/  @P3 LDC R17, c[0x0][0x10] ;  /* 0x00000400ff113b82 */ /* 0x000e220000000800 */
[----:B--2---:R-:W-:Y:S02]  /*03c0*/  @P3 IMAD.MOV.U32 R6, RZ, RZ, R3 ;  /* 0x000000ffff063224 */ /* 0x004fe400078e0003 */
[----:B------:R-:W-:Y:S01]  /*03d0*/  @!UP0 UMOV UR6, 0x400 ;  /* 0x0000040000068882 */ /* 0x000fe20000000000 */
[----:B------:R-:W-:-:S04]  /*03e0*/  @!UP0 UIADD3 UR4, -UR4, 0x100000, URZ ;  /* 0x0010000004048890 */ /* 0x000fc8000fffe13f */
[----:B------:R-:W-:Y:S02]  /*03f0*/  @!UP0 USHF.L.U32 UR5, UR4, 0xb, URZ ;  /* 0x0000000b04058899 */ /* 0x000fe4000800063f */
[----:B------:R-:W-:Y:S01]  /*0400*/  @!UP0 USHF.L.U32 UR4, UR4, 0x1, URZ ;  /* 0x0000000104048899 */ /* 0x000fe2000800063f */
[----:B------:R-:W-:Y:S02]  /*0410*/  @P3 IMAD.MOV.U32 R7, RZ, RZ, RZ ;  /* 0x000000ffff073224 */ /* 0x000fe400078e00ff */
[----:B------:R-:W-:Y:S01]  /*0420*/  @P3 IMAD.MOV.U32 R11, RZ, RZ, RZ ;  /* 0x000000ffff0b3224 */ /* 0x000fe200078e00ff */
[----:B------:R-:W1:Y:S08]  /*0430*/  @!UP0 S2UR UR7, SR_CgaCtaId ;  /* 0x00000000000789c3 */ /* 0x000e700000008800 */
[----:B------:R-:W2:Y:S01]  /*0440*/  @!P3 LDC R9, c[0x0][0xc] ;  /* 0x00000300ff09bb82 */ /* 0x000ea20000000800 */
[----:B0-----:R-:W-:-:S04]  /*0450*/  @P3 IMAD.WIDE.U32 R16, R4, R17, R6 ;  /* 0x0000001104103225 */ /* 0x001fc800078e0006 */
[----:B------:R-:W-:Y:S01]  /*0460*/  @P3 IMAD.IADD R17, R17, 0x1, R11 ;  /* 0x0000000111113824 */ /* 0x000fe200078e020b */
[----:B-1----:R-:W-:Y:S01]  /*0470*/  @!UP0 ULEA UR6, UR7, UR6, 0x18 ;  /* 0x0000000607068291 */ /* 0x002fe2000f8ec03f */
[----:B------:R-:W-:Y:S01]  /*0480*/  VOTEU.ALL UP0, P0 ;  /* 0x00000000003f7886 */ /* 0x000fe20000000000 */
[----:B------:R-:W-:-:S04]  /*0490*/  ISETP.NE.AND P0, PT, R0, 0x3, PT ;  /* 0x000000030000780c */ /* 0x000fc80003f05270 */
[----:B------:R-:W-:Y:S01]  /*04a0*/  ISETP.EQ.OR P0, PT, R0, RZ, !P0 ;  /* 0x000000ff0000720c */ /* 0x000fe20004702670 */
[----:B--2---:R-:W-:-:S03]  /*04b0*/  @!P3 IMAD.WIDE.U32 R6, R9, R3, R4 ;  /* 0x000000030906b225 */ /* 0x004fc600078e0004 */
[C---:B------:R-:W-:Y:S01]  /*04c0*/  ISETP.EQ.AND P0, PT, R8.reuse, RZ, P0 ;  /* 0x000000ff0800720c */ /* 0x040fe20000702270 */
[----:B------:R-:W-:Y:S01]  /*04d0*/  VIADD R8, R8, 0xffffffff ;  /* 0xffffffff08087836 */ /* 0x000fe20000000000 */
[----:B------:R-:W0:Y:S02]  /*04e0*/  FENCE.VIEW.ASYNC.S ;  /* 0x00000000000073c6 */ /* 0x000e240000000000 */
[----:B0-----:R0:W3:Y:S01]  /*04f0*/  @!UP0 SYNCS.EXCH.64 URZ, [UR6+0x30], UR4 ;  /* 0x00003004063f85b2 */ /* 0x0010e20008000100 */
[----:B------:R-:W-:Y:S01]  /*0500*/  @!P3 IMAD.MOV.U32 R16, RZ, RZ, R6 ;  /* 0x000000ffff10b224 */ /* 0x000fe200078e0006 */
[----:B------:R-:W-:Y:S01]  /*0510*/  SEL R19, RZ, 0x1, !P0 ;  /* 0x00000001ff137807 */ /* 0x000fe20004000000 */
[----:B------:R-:W-:Y:S01]  /*0520*/  @!P3 IMAD.MOV.U32 R17, RZ, RZ, R7 ;  /* 0x000000ffff11b224 */ /* 0x000fe200078e0007 */
[----:B------:R-:W-:-:S04]  /*0530*/  ISETP.GE.U32.AND P1, PT, R8, 0x2, PT ;  /* 0x000000020800780c */ /* 0x000fc80003f26070 */
[----:B------:R-:W-:Y:S01]  /*0540*/  SEL R19, R19, 0x2, P1 ;  /* 0x0000000213137807 */ /* 0x000fe20000800000 */
[----:B------:R0:W3:Y:S01]  /*0550*/  @!UP1 SYNCS.EXCH.64 URZ, [UR6+0x38], UR4 ;  /* 0x00003804063f95b2 */ /* 0x0000e20008000100 */
[----:B------:R-:W-:Y:S01]  /*0560*/  NOP ;  /* 0x0000000000007918 */ /* 0x000fe20000000000 */
[----:B---34-:R-:W-:Y:S06]  /*0570*/  BAR.SYNC.DEFER_BLOCKING 0x0 ;  /* 0x0000000000007b1d */ /* 0x018fec0000010000 */
[----:B------:R-:W-:Y:S05]  /*0580*/  @!P2 BRA `(.L_x_3) ;  /* 0x000000b800bca947 */ /* 0x000fea0003800000 */
[----:B------:R-:W-:-:S13]  /*0590*/  ISETP.GT.U32.AND P0, PT, R8, 0x1, PT ;  /* 0x000000010800780c */ /* 0x000fda0003f04070 */
[----:B0-----:R-:W-:Y:S05]  /*05a0*/  @P0 EXIT ;  /* 0x000000000000094d */ /* 0x001fea0003800000 */
[----:B------:R-:W-:Y:S01]  /*05b0*/  IMAD.MOV.U32 R6, RZ, RZ, -0x1 ;  /* 0xffffffffff067424 */ /* 0x000fe200078e00ff */
[----:B------:R-:W-:Y:S01]  /*05c0*/  ULDC.64 UR4, c[0x0][0x650] ;  /* 0x0001940000047ab9 */ /* 0x000fe20000000a00 */
[----:B------:R-:W-:Y:S01]  /*05d0*/  PRMT R0, RZ, 0x7610, R0 ;  /* 0x00007610ff007816 */ /* 0x000fe20000000000 */
[----:B------:R-:W-:Y:S01]  /*05e0*/  IMAD.MOV.U32 R23, RZ, RZ, -0x1 ;  /* 0xffffffffff177424 */ /* 0x000fe200078e00ff */
[----:B------:R-:W-:Y:S01]  /*05f0*/  ISETP.GE.U32.AND P0, PT, R16, UR4, PT ;  /* 0x0000000410007c0c */ /* 0x000fe2000bf06070 */
[----:B------:R0:W-:Y:S01]  /*0600*/  STL [R1], R6 ;  /* 0x0000000601007387 */ /* 0x0001e20000100800 */
[----:B------:R-:W-:Y:S02]  /*0610*/  IMAD.MOV.U32 R22, RZ, RZ, -0x1 ;  /* 0xffffffffff167424 */ /* 0x000fe400078e00ff */
[----:B------:R-:W-:-:S13]  /*0620*/  ISETP.GE.U32.AND.EX P0, PT, R17, UR5, PT, P0 ;  /* 0x0000000511007c0c */ /* 0x000fda000bf06100 */
[----:B0-----:R-:W-:Y:S05]  /*0630*/  @P0 BRA `(.L_x_4) ;  /* 0x00000004005c0947 */ /* 0x001fea0003800000 */
[----:B------:R-:W0:Y:S01]  /*0640*/  LDC.64 R14, c[0x0][0x628] ;  /* 0x00018a00ff0e7b82 */ /* 0x000e220000000a00 */
[----:B------:R-:W-:Y:S02]  /*0650*/  IMAD.MOV.U32 R6, RZ, RZ, R16 ;  /* 0x000000ffff067224 */ /* 0x000fe400078e0010 */
[----:B------:R-:W-:-:S05]  /*0660*/  IMAD.MOV.U32 R7, RZ, RZ, R17 ;  /* 0x000000ffff077224 */ /* 0x000fca00078e0011 */
[----:B------:R-:W1:Y:S08]  /*0670*/  LDC R0, c[0x0][0x630] ;  /* 0x00018c00ff007b82 */ /* 0x000e700000000800 */
[----:B------:R-:W2:Y:S01]  /*0680*/  LDC.64 R20, c[0x0][0x620] ;  /* 0x00018800ff147b82 */ /* 0x000ea20000000a00 */
[----:B0-----:R-:W-:-:S04]  /*0690*/  ISETP.NE.U32.AND P0, PT, R14, RZ, PT ;  /* 0x000000ff0e00720c */ /* 0x001fc80003f05070 */
[----:B------:R-:W-:-:S13]  /*06a0*/  ISETP.NE.AND.EX P0, PT, R15, RZ, PT, P0 ;  /* 0x000000ff0f00720c */ /* 0x000fda0003f05300 */
[----:B-12---:R-:W-:Y:S05]  /*06b0*/  @!P0 BRA `(.L_x_5) ;  /* 0x0000000000288947 */ /* 0x006fea0003800000 */
[----:B------:R-:W0:Y:S02]  /*06c0*/  LDC R11, c[0x0][0x634] ;  /* 0x00018d00ff0b7b82 */ /* 0x000e240000000800 */
[----:B0-----:R-:W-:-:S05]  /*06d0*/  IADD3 R11, P0, R16, R11, RZ ;  /* 0x0000000b100b7210 */ /* 0x001fca0007f1e0ff */
[----:B------:R-:W-:-:S04]  /*06e0*/  IMAD.X R13, RZ, RZ, R17, P0 ;  /* 0x000000ffff0d7224 */ /* 0x000fc800000e0611 */
[----:B------:R-:W-:-:S04]  /*06f0*/  IMAD.WIDE.U32 R6, R13, R14, RZ ;  /* 0x0000000e0d067225 */ /* 0x000fc800078e00ff */
[----:B------:R-:W-:-:S04]  /*0700*/  IMAD.WIDE.U32 R8, P0, R11, R15, R6 ;  /* 0x0000000f0b087225 */ /* 0x000fc80007800006 */
[----:B------:R-:W-:-:S04]  /*0710*/  IMAD.WIDE.U32 R6, R11, R14, RZ ;  /* 0x0000000e0b067225 */ /* 0x000fc800078e00ff */
[----:B------:R-:W-:Y:S01]  /*0720*/  IMAD.X R11, RZ, RZ, RZ, P0 ;  /* 0x000000ffff0b7224 */ /* 0x000fe200000e06ff */
[----:B------:R-:W-:Y:S01]  /*0730*/  IADD3 RZ, P0, R7, R8, RZ ;  /* 0x0000000807ff7210 */ /* 0x000fe20007f1e0ff */
[----:B------:R-:W-:-:S04]  /*0740*/  IMAD.MOV.U32 R10, RZ, RZ, R9 ;  /* 0x000000ffff0a7224 */ /* 0x000fc800078e0009 */
[----:B------:R-:W-:-:S08]  /*0750*/  IMAD.WIDE.U32.X R6, R13, R15, R10, P0 ;  /* 0x0000000f0d067225 */ /* 0x000fd000000e040a */
.L_x_5:
[-CC-:B------:R-:W-:Y:S01]  /*0760*/  SHF.R.U64 R27, R6, R0.reuse, R7.reuse ;  /* 0x00000000061b7219 */ /* 0x180fe20000001207 */
[----:B------:R-:W0:Y:S01]  /*0770*/  LDC R10, c[0x0][0x618] ;  /* 0x00018600ff0a7b82 */ /* 0x000e220000000800 */
[----:B------:R-:W-:Y:S01]  /*0780*/  SHF.R.U32.HI R5, RZ, R0, R7 ;  /* 0x00000000ff057219 */ /* 0x000fe20000011607 */
[----:B------:R-:W-:Y:S01]  /*0790*/  ULDC UR4, c[0x0][0x150] ;  /* 0x0000540000047ab9 */ /* 0x000fe20000000800 */
[----:B------:R-:W-:Y:S02]  /*07a0*/  IADD3 R9, P0, RZ, -R27, RZ ;  /* 0x8000001bff097210 */ /* 0x000fe40007f1e0ff */
[----:B------:R-:W-:-:S03]  /*07b0*/  I2FP.F32.U32 R0, R4 ;  /* 0x0000000400007245 */ /* 0x000fc60000201000 */
[----:B------:R-:W1:Y:S01]  /*07c0*/  LDC.64 R24, c[0x0][0x640] ;  /* 0x00019000ff187b82 */ /* 0x000e620000000a00 */
[----:B------:R-:W-:Y:S02]  /*07d0*/  IMAD.X R11, RZ, RZ, ~R5, P0 ;  /* 0x000000ffff0b7224 */ /* 0x000fe400000e0e05 */
[----:B------:R-:W-:Y:S01]  /*07e0*/  FMUL R0, R0, UR4 ;  /* 0x0000000400007c20 */ /* 0x000fe20008400000 */
[----:B------:R-:W-:Y:S01]  /*07f0*/  IMAD.WIDE.U32 R6, R9, R20, R16 ;  /* 0x0000001409067225 */ /* 0x000fe200078e0010 */
[----:B------:R-:W-:-:S03]  /*0800*/  ULDC UR4, c[0x0][0x154] ;  /* 0x0000550000047ab9 */ /* 0x000fc60000000800 */
[----:B------:R-:W-:Y:S01]  /*0810*/  IMAD R8, R11, R20, RZ ;  /* 0x000000140b087224 */ /* 0x000fe200078e02ff */
[----:B------:R-:W2:Y:S01]  /*0820*/  LDC R5, c[0x0][0x144] ;  /* 0x00005100ff057b82 */ /* 0x000ea20000000800 */
[----:B------:R-:W3:Y:S02]  /*0830*/  F2I.U32.TRUNC.NTZ R0, R0 ;  /* 0x0000000000007305 */ /* 0x000ee4000020f000 */
[----:B------:R-:W-:-:S04]  /*0840*/  IMAD R9, R9, R21, R8 ;  /* 0x0000001509097224 */ /* 0x000fc800078e0208 */
[----:B------:R-:W-:Y:S01]  /*0850*/  IMAD.IADD R7, R7, 0x1, R9 ;  /* 0x0000000107077824 */ /* 0x000fe200078e0209 */
[----:B------:R-:W4:Y:S01]  /*0860*/  LDC R12, c[0x0][0x608] ;  /* 0x00018200ff0c7b82 */ /* 0x000f220000000800 */
[----:B------:R-:W-:-:S03]  /*0870*/  IMAD.MOV.U32 R9, RZ, RZ, -0x1 ;  /* 0xffffffffff097424 */ /* 0x000fc600078e00ff */
[-CC-:B0-----:R-:W-:Y:S02]  /*0880*/  SHF.R.U64 R20, R6, R10.reuse, R7.reuse ;  /* 0x0000000a06147219 */ /* 0x181fe40000001207 */
[----:B------:R-:W-:Y:S02]  /*0890*/  I2FP.F32.U32 R6, R3 ;  /* 0x0000000300067245 */ /* 0x000fe40000201000 */
[----:B------:R-:W0:Y:S01]  /*08a0*/  LDC R22, c[0x0][0x658] ;  /* 0x00019600ff167b82 */ /* 0x000e220000000800 */
[----:B-1----:R-:W-:Y:S01]  /*08b0*/  ISETP.NE.U32.AND P0, PT, R24, RZ, PT ;  /* 0x000000ff1800720c */ /* 0x002fe20003f05070 */
[----:B---3--:R-:W-:Y:S01]  /*08c0*/  IMAD.MOV R8, RZ, RZ, -R0 ;  /* 0x000000ffff087224 */ /* 0x008fe200078e0a00 */
[----:B------:R-:W-:Y:S01]  /*08d0*/  SHF.R.U32.HI R7, RZ, R10, R7 ;  /* 0x0000000aff077219 */ /* 0x000fe20000011607 */
[----:B------:R-:W-:Y:S01]  /*08e0*/  FMUL R6, R6, UR4 ;  /* 0x0000000406067c20 */ /* 0x000fe20008400000 */
[----:B------:R-:W-:-:S03]  /*08f0*/  ISETP.NE.AND.EX P0, PT, R25, RZ, PT, P0 ;  /* 0x000000ff1900720c */ /* 0x000fc60003f05300 */
[----:B------:R-:W1:Y:S01]  /*0900*/  LDC R14, c[0x0][0x148] ;  /* 0x00005200ff0e7b82 */ /* 0x000e620000000800 */
[----:B--2---:R-:W-:-:S07]  /*0910*/  IMAD R0, R5, R8, R4 ;  /* 0x0000000805007224 */ /* 0x004fce00078e0204 */
[----:B------:R-:W2:Y:S01]  /*0920*/  LDC R15, c[0x0][0x600] ;  /* 0x00018000ff0f7b82 */ /* 0x000ea20000000800 */
[-CC-:B----4-:R-:W-:Y:S02]  /*0930*/  SHF.R.U64 R28, R20, R12.reuse, R7.reuse ;  /* 0x0000000c141c7219 */ /* 0x190fe40000001207 */
[----:B------:R-:W-:Y:S01]  /*0940*/  SHF.R.U32.HI R5, RZ, R12, R7 ;  /* 0x0000000cff057219 */ /* 0x000fe20000011607 */
[----:B------:R-:W-:Y:S01]  /*0950*/  IMAD.MOV.U32 R7, RZ, RZ, 0x1 ;  /* 0x00000001ff077424 */ /* 0x000fe200078e00ff */
[----:B------:R3:W4:Y:S03]  /*0960*/  F2I.U32.TRUNC.NTZ R12, R6 ;  /* 0x00000006000c7305 */ /* 0x000726000020f000 */
[----:B------:R-:W1:Y:S01]  /*0970*/  LDC R21, c[0x0][0x648] ;  /* 0x00019200ff157b82 */ /* 0x000e620000000800 */
[-C--:B0-----:R-:W-:Y:S02]  /*0980*/  SHF.L.U32 R4, R9, R22.reuse, RZ ;  /* 0x0000001609047219 */ /* 0x081fe400000006ff */
[----:B------:R-:W-:-:S02]  /*0990*/  SHF.R.U64 R30, R28, R22, R5 ;  /* 0x000000161c1e7219 */ /* 0x000fc40000001205 */
[----:B------:R-:W-:Y:S02]  /*09a0*/  LOP3.LUT R11, RZ, R4, RZ, 0x33, !PT ;  /* 0x00000004ff0b7212 */ /* 0x000fe400078e33ff */
[-C--:B------:R-:W-:Y:S01]  /*09b0*/  SHF.R.U32.HI R5, RZ, R22.reuse, R5 ;  /* 0x00000016ff057219 */ /* 0x080fe20000011605 */
[----:B------:R-:W0:Y:S01]  /*09c0*/  LDC R23, c[0x0][0x638] ;  /* 0x00018e00ff177b82 */ /* 0x000e220000000800 */
[----:B------:R-:W-:Y:S01]  /*09d0*/  SHF.L.U32 R10, R7, R22, RZ ;  /* 0x00000016070a7219 */ /* 0x000fe200000006ff */
[----:B------:R-:W-:-:S06]  /*09e0*/  IMAD.MOV.U32 R4, RZ, RZ, R30 ;  /* 0x000000ffff047224 */ /* 0x000fcc00078e001e */
[----:B------:R-:W0:Y:S01]  /*09f0*/  LDC R26, c[0x0][0x610] ;  /* 0x00018400ff1a7b82 */ /* 0x000e220000000800 */
[----:B---34-:R-:W-:Y:S05]  /*0a00*/  @!P0 BRA `(.L_x_6) ;  /* 0x0000000000288947 */ /* 0x018fea0003800000 */
[----:B------:R-:W3:Y:S02]  /*0a10*/  LDC R9, c[0x0][0x64c] ;  /* 0x00019300ff097b82 */ /* 0x000ee40000000800 */
[----:B---3--:R-:W-:-:S05]  /*0a20*/  IADD3 R9, P0, R30, R9, RZ ;  /* 0x000000091e097210 */ /* 0x008fca0007f1e0ff */
        /* <DEDUP_REMOVED lines=8> */
.L_x_6:
[----:B-1----:R-:W-:Y:S01]  /*0ab0*/  SHF.R.U64 R4, R4, R21, R5 ;  /* 0x0000001504047219 */ /* 0x002fe20000001205 */
[----:B------:R-:W-:Y:S01]  /*0ac0*/  IMAD.MOV R12, RZ, RZ, -R12 ;  /* 0x000000ffff0c7224 */ /* 0x000fe200078e0a0c */
[----:B------:R-:W-:Y:S01]  /*0ad0*/  LOP3.LUT R11, R28, R11, RZ, 0xc0, !PT ;  /* 0x0000000b1c0b7212 */ /* 0x000fe200078ec0ff */
[----:B--2---:R-:W-:Y:S02]  /*0ae0*/  VIADD R5, R15, 0xffffffff ;  /* 0xffffffff0f057836 */ /* 0x004fe40000000000 */
[----:B------:R-:W-:Y:S02]  /*0af0*/  IMAD.MOV R6, RZ, RZ, -R4 ;  /* 0x000000ffff067224 */ /* 0x000fe400078e0a04 */
[----:B------:R-:W-:Y:S01]  /*0b00*/  @P3 IMAD R0, R14, R12, R3 ;  /* 0x0000000c0e003224 */ /* 0x000fe200078e0203 */
[----:B------:R-:W-:Y:S01]  /*0b10*/  LOP3.LUT R5, R20, R5, RZ, 0xc0, !PT ;  /* 0x0000000514057212 */ /* 0x000fe200078ec0ff */
[----:B------:R-:W-:Y:S02]  /*0b20*/  IMAD R3, R10, R4, R11 ;  /* 0x000000040a037224 */ /* 0x000fe400078e020b */
[----:B0-----:R-:W-:-:S02]  /*0b30*/  IMAD R4, R6, R23, R30 ;  /* 0x0000001706047224 */ /* 0x001fc400078e021e */
[----:B------:R-:W-:Y:S02]  /*0b40*/  IMAD R3, R3, R26, R0 ;  /* 0x0000001a03037224 */ /* 0x000fe400078e0200 */
[----:B------:R-:W-:Y:S02]  /*0b50*/  IMAD R4, R4, R15, R5 ;  /* 0x0000000f04047224 */ /* 0x000fe400078e0205 */
[----:B------:R-:W-:Y:S02]  /*0b60*/  IMAD.MOV.U32 R0, RZ, RZ, 0x1 ;  /* 0x00000001ff007424 */ /* 0x000fe400078e00ff */
[----:B------:R-:W-:Y:S01]  /*0b70*/  IMAD.MOV.U32 R22, RZ, RZ, R27 ;  /* 0x000000ffff167224 */ /* 0x000fe200078e001b */
[----:B------:R-:W-:Y:S02]  /*0b80*/  SEL R23, R4, R3, !P3 ;  /* 0x0000000304177207 */ /* 0x000fe40005800000 */
[----:B------:R-:W-:-:S05]  /*0b90*/  SEL R3, R3, R4, !P3 ;  /* 0x0000000403037207 */ /* 0x000fca0005800000 */
[----:B------:R0:W-:Y:S02]  /*0ba0*/  STL [R1], R3 ;  /* 0x0000000301007387 */ /* 0x0001e40000100800 */
.L_x_4:
[----:B------:R-:W-:-:S08]  /*0bb0*/  NOP ;  /* 0x0000000000007918 */ /* 0x000fd00000000000 */
[----:B------:R-:W1:Y:S02]  /*0bc0*/  USETMAXREG.TRY_ALLOC.CTAPOOL UP0, 0xe8 ;  /* 0x000000e8000079c8 */ /* 0x000e640008000600 */
[----:B-1----:R-:W-:-:S13]  /*0bd0*/  PLOP3.LUT P0, PT, PT, PT, UP0, 0x80, 0x0 ;  /* 0x000000000000781c */ /* 0x002fda0003f0f008 */
[----:B------:R-:W-:Y:S05]  /*0be0*/  @!P0 BRA `(.L_x_4) ;  /* 0xfffffffc00f08947 */ /* 0x000fea000383ffff */
[----:B------:R-:W-:Y:S01]  /*0bf0*/  ULDC.64 UR4, c[0x0][0x598] ;  /* 0x0001660000047ab9 */ /* 0x000fe20000000a00 */
[----:B------:R-:W-:Y:S01]  /*0c00*/  ULDC.64 UR36, c[0x0][0x208] ;  /* 0x0000820000247ab9 */ /* 0x000fe20000000a00 */
[----:B------:R-:W-:-:S04]  /*0c10*/  ISETP.NE.U32.AND P0, PT, RZ, UR4, PT ;  /* 0x00000004ff007c0c */ /* 0x000fc8000bf05070 */
[----:B------:R-:W-:-:S13]  /*0c20*/  ISETP.NE.AND.EX P0, PT, RZ, UR5, PT, P0 ;  /* 0x00000005ff007c0c */ /* 0x000fda000bf05300 */
[----:B------:R-:W-:Y:S05]  /*0c30*/  @!P0 BRA `(.L_x_7) ;  /* 0x00000000001c8947 */ /* 0x000fea0003800000 */
[----:B------:R-:W1:Y:S02]  /*0c40*/  LDC.64 R4, c[0x0][0x598] ;  /* 0x00016600ff047b82 */ /* 0x000e640000000a00 */
[----:B-1----:R-:W2:Y:S02]  /*0c50*/  LDG.E.64 R4, desc[UR36][R4.64] ;  /* 0x0000002404047981 */ /* 0x002ea4000c1e1b00 */
[----:B--2---:R-:W-:-:S04]  /*0c60*/  ISETP.NE.U32.AND P0, PT, R4, RZ, PT ;  /* 0x000000ff0400720c */ /* 0x004fc80003f05070 */
[----:B------:R-:W-:-:S13]  /*0c70*/  ISETP.NE.AND.EX P0, PT, R5, RZ, PT, P0 ;  /* 0x000000ff0500720c */ /* 0x000fda0003f05300 */
[----:B------:R-:W-:Y:S05]  /*0c80*/  @!P0 BRA `(.L_x_7) ;  /* 0x0000000000088947 */ /* 0x000fea0003800000 */
[----:B------:R1:W5:Y:S01]  /*0c90*/  LD.E R217, desc[UR36][R4.64] ;  /* 0x0000002404d97980 */ /* 0x000362000c101900 */
[----:B------:R-:W-:Y:S05]  /*0ca0*/  BRA `(.L_x_8) ;  /* 0x0000000000247947 */ /* 0x000fea0003800000 */
.L_x_7:
[----:B------:R-:W-:Y:S02]  /*0cb0*/  ULDC.64 UR4, c[0x0][0x588] ;  /* 0x0001620000047ab9 */ /* 0x000fe40000000a00 */
[----:B------:R-:W-:-:S04]  /*0cc0*/  ISETP.NE.U32.AND P0, PT, RZ, UR4, PT ;  /* 0x00000004ff007c0c */ /* 0x000fc8000bf05070 */
[----:B------:R-:W-:-:S13]  /*0cd0*/  ISETP.NE.AND.EX P0, PT, RZ, UR5, PT, P0 ;  /* 0x00000005ff007c0c */ /* 0x000fda000bf05300 */
[----:B------:R-:W-:Y:S05]  /*0ce0*/  @!P0 BRA `(.L_x_9) ;  /* 0x00000000000c8947 */ /* 0x000fea0003800000 */
[----:B------:R-:W1:Y:S02]  /*0cf0*/  LDC.64 R4, c[0x0][0x588] ;  /* 0x00016200ff047b82 */ /* 0x000e640000000a00 */
[----:B-1----:R2:W5:Y:S01]  /*0d00*/  LDG.E R217, desc[UR36][R4.64] ;  /* 0x0000002404d97981 */ /* 0x002562000c1e1900 */
[----:B------:R-:W-:Y:S05]  /*0d10*/  BRA `(.L_x_8) ;  /* 0x0000000000087947 */ /* 0x000fea0003800000 */
.L_x_9:
[----:B------:R-:W-:Y:S02]  /*0d20*/  ULDC UR4, c[0x0][0x580] ;  /* 0x0001600000047ab9 */ /* 0x000fe40000000800 */
[----:B------:R-:W-:-:S07]  /*0d30*/  IMAD.U32 R217, RZ, RZ, UR4 ;  /* 0x00000004ffd97e24 */ /* 0x000fce000f8e00ff */
.L_x_8:
[----:B------:R-:W-:Y:S02]  /*0d40*/  ULDC.64 UR4, c[0x0][0x5a0] ;  /* 0x0001680000047ab9 */ /* 0x000fe40000000a00 */
[----:B------:R-:W-:-:S04]  /*0d50*/  ISETP.NE.U32.AND P0, PT, RZ, UR4, PT ;  /* 0x00000004ff007c0c */ /* 0x000fc8000bf05070 */
[----:B------:R-:W-:-:S13]  /*0d60*/  ISETP.NE.AND.EX P0, PT, RZ, UR5, PT, P0 ;  /* 0x00000005ff007c0c */ /* 0x000fda000bf05300 */
[----:B------:R-:W-:Y:S05]  /*0d70*/  @!P0 BRA `(.L_x_10) ;  /* 0x00000000001c8947 */ /* 0x000fea0003800000 */
[----:B-12---:R-:W1:Y:S02]  /*0d80*/  LDC.64 R4, c[0x0][0x5a0] ;  /* 0x00016800ff047b82 */ /* 0x006e640000000a00 */
[----:B-1----:R-:W2:Y:S02]  /*0d90*/  LDG.E.64 R4, desc[UR36][R4.64] ;  /* 0x0000002404047981 */ /* 0x002ea4000c1e1b00 */
[----:B--2---:R-:W-:-:S04]  /*0da0*/  ISETP.NE.U32.AND P0, PT, R4, RZ, PT ;  /* 0x000000ff0400720c */ /* 0x004fc80003f05070 */
[----:B------:R-:W-:-:S13]  /*0db0*/  ISETP.NE.AND.EX P0, PT, R5, RZ, PT, P0 ;  /* 0x000000ff0500720c */ /* 0x000fda0003f05300 */
[----:B------:R-:W-:Y:S05]  /*0dc0*/  @!P0 BRA `(.L_x_10) ;  /* 0x0000000000088947 */ /* 0x000fea0003800000 */
[----:B------:R1:W5:Y:S01]  /*0dd0*/  LD.E R216, desc[UR36][R4.64] ;  /* 0x0000002404d87980 */ /* 0x000362000c101900 */
[----:B------:R-:W-:Y:S05]  /*0de0*/  BRA `(.L_x_11) ;  /* 0x0000000000247947 */ /* 0x000fea0003800000 */
.L_x_10:
[----:B------:R-:W-:Y:S02]  /*0df0*/  ULDC.64 UR4, c[0x0][0x590] ;  /* 0x0001640000047ab9 */ /* 0x000fe40000000a00 */
[----:B------:R-:W-:-:S04]  /*0e00*/  ISETP.NE.U32.AND P0, PT, RZ, UR4, PT ;  /* 0x00000004ff007c0c */ /* 0x000fc8000bf05070 */
[----:B------:R-:W-:-:S13]  /*0e10*/  ISETP.NE.AND.EX P0, PT, RZ, UR5, PT, P0 ;  /* 0x00000005ff007c0c */ /* 0x000fda000bf05300 */
[----:B------:R-:W-:Y:S05]  /*0e20*/  @!P0 BRA `(.L_x_12) ;  /* 0x00000000000c8947 */ /* 0x000fea0003800000 */
[----:B-12---:R-:W1:Y:S02]  /*0e30*/  LDC.64 R4, c[0x0][0x590] ;  /* 0x00016400ff047b82 */ /* 0x006e640000000a00 */
[----:B-1----:R2:W5:Y:S01]  /*0e40*/  LDG.E R216, desc[UR36][R4.64] ;  /* 0x0000002404d87981 */ /* 0x002562000c1e1900 */
[----:B------:R-:W-:Y:S05]  /*0e50*/  BRA `(.L_x_11) ;  /* 0x0000000000087947 */ /* 0x000fea0003800000 */
.L_x_12:
[----:B------:R-:W-:Y:S02]  /*0e60*/  ULDC UR4, c[0x0][0x584] ;  /* 0x0001610000047ab9 */ /* 0x000fe40000000800 */
[----:B------:R-:W-:-:S07]  /*0e70*/  IMAD.U32 R216, RZ, RZ, UR4 ;  /* 0x00000004ffd87e24 */ /* 0x000fce000f8e00ff */
.L_x_11:
[----:B------:R-:W-:-:S13]  /*0e80*/  LOP3.LUT P0, RZ, R0, 0xff, RZ, 0xc0, !PT ;  /* 0x000000ff00ff7812 */ /* 0x000fda000780c0ff */
[----:B------:R-:W-:Y:S05]  /*0e90*/  @!P0 EXIT ;  /* 0x000000000000894d */ /* 0x000fea0003800000 */
[----:B------:R-:W-:Y:S01]  /*0ea0*/  ULDC UR4, c[0x0][0x28c] ;  /* 0x0000a30000047ab9 */ /* 0x000fe20000000800 */
[----:B------:R-:W-:Y:S01]  /*0eb0*/  UMOV UR38, URZ ;  /* 0x0000003f00267c82 */ /* 0x000fe20008000000 */
[----:B------:R-:W-:Y:S01]  /*0ec0*/  UIADD3 UR4, UR4, 0xff, URZ ;  /* 0x000000ff04047890 */ /* 0x000fe2000fffe03f */
[----:B------:R-:W-:-:S03]  /*0ed0*/  UMOV UR39, URZ ;  /* 0x0000003f00277c82 */ /* 0x000fc60008000000 */
[----:B------:R-:W-:-:S04]  /*0ee0*/  USHF.R.S32.HI UR5, URZ, 0x1f, UR4 ;  /* 0x0000001f3f057899 */ /* 0x000fc80008011404 */
[----:B------:R-:W-:-:S04]  /*0ef0*/  ULEA.HI UR5, UR5, UR4, URZ, 0x8 ;  /* 0x0000000405057291 */ /* 0x000fc8000f8f403f */
[----:B------:R-:W-:-:S12]  /*0f00*/  USHF.R.S32.HI UR40, URZ, 0x8, UR5 ;  /* 0x000000083f287899 */ /* 0x000fd80008011405 */
.L_x_418:
[----:B------:R-:W-:Y:S01]  /*0f10*/  LOP3.LUT R0, R18, 0x80, RZ, 0xc0, !PT ;  /* 0x0000008012007812 */ /* 0x000fe200078ec0ff */
[----:B---3--:R-:W3:Y:S01]  /*0f20*/  S2UR UR7, SR_CgaCtaId ;  /* 0x00000000000779c3 */ /* 0x008ee20000008800 */
[----:B------:R-:W-:Y:S02]  /*0f30*/  UMOV UR6, 0x400 ;  /* 0x0000040000067882 */ /* 0x000fe40000000000 */
[----:B------:R-:W-:-:S06]  /*0f40*/  SHF.R.U32.HI R0, RZ, 0x7, R0 ;  /* 0x00000007ff007819 */ /* 0x000fcc0000011600 */
[----:B----4-:R-:W4:Y:S01]  /*0f50*/  SHFL.IDX PT, R0, R0, RZ, 0x1f ;  /* 0x00001fff00007589 */ /* 0x010f2200000e0000 */
[----:B---3--:R-:W-:Y:S01]  /*0f60*/  ULEA UR6, UR7, UR6, 0x18 ;  /* 0x0000000607067291 */ /* 0x008fe2000f8ec03f */
[----:B----4-:R-:W-:-:S13]  /*0f70*/  R2UR UR4, R0 ;  /* 0x00000000000472ca */ /* 0x010fda00000e0000 */
[----:B------:R-:W-:-:S04]  /*0f80*/  ULEA.HI UR5, UR4, UR4, URZ, 0x1 ;  /* 0x0000000404057291 */ /* 0x000fc8000f8f083f */
[----:B------:R-:W-:-:S04]  /*0f90*/  ULOP3.LUT UR5, UR5, 0x7fffe, URZ, 0xc0, !UPT ;  /* 0x0007fffe05057892 */ /* 0x000fc8000f8ec03f */
[----:B------:R-:W-:-:S03]  /*0fa0*/  UIADD3 UR5, UR4, -UR5, URZ ;  /* 0x8000000504057290 */ /* 0x000fc6000fffe03f */
[----:B------:R-:W-:Y:S01]  /*0fb0*/  ULDC UR4, c[0x0][0x28c] ;  /* 0x0000a30000047ab9 */ /* 0x000fe20000000800 */
[----:B------:R-:W-:Y:S01]  /*0fc0*/  ULEA UR5, UR5, UR6, 0xd ;  /* 0x0000000605057291 */ /* 0x000fe2000f8e683f */
[----:B------:R-:W-:-:S03]  /*0fd0*/  ISETP.LT.AND P0, PT, RZ, UR4, PT ;  /* 0x00000004ff007c0c */ /* 0x000fc6000bf01270 */
[----:B------:R-:W-:-:S04]  /*0fe0*/  UIADD3 UR5, UR5, 0x100, URZ ;  /* 0x0000010005057890 */ /* 0x000fc8000fffe03f */
[----:B------:R-:W-:-:S04]  /*0ff0*/  USHF.R.U32.HI UR5, URZ, 0x4, UR5 ;  /* 0x000000043f057899 */ /* 0x000fc80008011605 */
[----:B------:R-:W-:-:S04]  /*1000*/  ULOP3.LUT UR5, UR5, 0x3fff, URZ, 0xc0, !UPT ;  /* 0x00003fff05057892 */ /* 0x000fc8000f8ec03f */
[----:B------:R-:W-:Y:S01]  /*1010*/  ULOP3.LUT UR41, UR5, 0x10000, URZ, 0xfc, !UPT ;  /* 0x0001000005297892 */ /* 0x000fe2000f8efc3f */
[----:B-1----:R-:W-:Y:S11]  /*1020*/  @P0 BRA `(.L_x_13) ;  /* 0x0000000000400947 */ /* 0x002ff60003800000 */
[----:B------:R-:W-:Y:S01]  /*1030*/  MOV R0, 0x0 ;  /* 0x0000000000007802 */ /* 0x000fe20000000f00 */
[----:B------:R-:W-:Y:S01]  /*1040*/  ULDC.64 UR4, c[0x4][0x68] ;  /* 0x01001a0000047ab9 */ /* 0x000fe20000000a00 */
[----:B------:R-:W-:Y:S01]  /*1050*/  ULDC.64 UR6, c[0x4][0x8] ;  /* 0x0100020000067ab9 */ /* 0x000fe20000000a00 */
[----:B-12---:R-:W-:Y:S01]  /*1060*/  IMAD.U32 R4, RZ, RZ, UR4 ;  /* 0x00000004ff047e24 */ /* 0x006fe2000f8e00ff */
[----:B------:R1:W2:Y:S01]  /*1070*/  LDC.64 R14, c[0x4][R0] ;  /* 0x01000000000e7b82 */ /* 0x0002a20000000a00 */
[----:B------:R-:W-:Y:S01]  /*1080*/  IMAD.U32 R5, RZ, RZ, UR5 ;  /* 0x00000005ff057e24 */ /* 0x000fe2000f8e00ff */
[----:B------:R-:W-:Y:S01]  /*1090*/  ULDC.64 UR4, c[0x4][0x70] ;  /* 0x01001c0000047ab9 */ /* 0x000fe20000000a00 */
[----:B------:R-:W-:Y:S02]  /*10a0*/  IMAD.U32 R10, RZ, RZ, UR6 ;  /* 0x00000006ff0a7e24 */ /* 0x000fe4000f8e00ff */
[----:B------:R-:W-:Y:S02]  /*10b0*/  IMAD.U32 R6, RZ, RZ, UR4 ;  /* 0x00000004ff067e24 */ /* 0x000fe4000f8e00ff */
[----:B------:R-:W-:-:S02]  /*10c0*/  IMAD.U32 R7, RZ, RZ, UR5 ;  /* 0x00000005ff077e24 */ /* 0x000fc4000f8e00ff */
[----:B------:R-:W-:Y:S02]  /*10d0*/  IMAD.U32 R11, RZ, RZ, UR7 ;  /* 0x00000007ff0b7e24 */ /* 0x000fe4000f8e00ff */
[----:B------:R-:W-:Y:S02]  /*10e0*/  IMAD.MOV.U32 R8, RZ, RZ, 0x1e1 ;  /* 0x000001e1ff087424 */ /* 0x000fe400078e00ff */
[----:B------:R-:W-:Y:S02]  /*10f0*/  IMAD.MOV.U32 R12, RZ, RZ, 0x1 ;  /* 0x00000001ff0c7424 */ /* 0x000fe400078e00ff */
[----:B-1----:R-:W-:-:S07]  /*1100*/  IMAD.MOV.U32 R13, RZ, RZ, RZ ;  /* 0x000000ffff0d7224 */ /* 0x002fce00078e00ff */
[----:B------:R-:W-:-:S07]  /*1110*/  LEPC R20, `(.L_x_13) ;  /* 0x000000001014794e */ /* 0x000fce0000000000 */
[----:B0-2--5:R-:W-:Y:S05]  /*1120*/  CALL.ABS.NOINC R14 ;  /* 0x000000000e007343 */ /* 0x025fea0003c00000 */
.L_x_13:
[----:B------:R-:W-:-:S04]  /*1130*/  LOP3.LUT R0, R19, 0x1, RZ, 0xfc, !PT ;  /* 0x0000000113007812 */ /* 0x000fc800078efcff */
[----:B------:R-:W-:-:S13]  /*1140*/  ISETP.NE.AND P0, PT, R0, 0x3, PT ;  /* 0x000000030000780c */ /* 0x000fda0003f05270 */
[----:B------:R-:W-:Y:S05]  /*1150*/  @!P0 BRA `(.L_x_14) ;  /* 0x0000000000048947 */ /* 0x000fea0003800000 */
[----:B------:R-:W-:Y:S01]  /*1160*/  BPT.TRAP 0x1 ;  /* 0x000000040000795c */ /* 0x000fe20000300000 */
.L_x_14:
[----:B------:R-:W3:Y:S01]  /*1170*/  S2UR UR5, SR_CgaCtaId ;  /* 0x00000000000579c3 */ /* 0x000ee20000008800 */
[----:B------:R-:W-:Y:S01]  /*1180*/  UMOV UR4, 0x400 ;  /* 0x0000040000047882 */ /* 0x000fe20000000000 */
[----:B------:R-:W-:Y:S02]  /*1190*/  IMAD.U32 R0, RZ, RZ, UR38 ;  /* 0x00000026ff007e24 */ /* 0x000fe4000f8e00ff */
[----:B0-----:R-:W-:-:S03]  /*11a0*/  IMAD.U32 R3, RZ, RZ, UR39 ;  /* 0x00000027ff037e24 */ /* 0x001fc6000f8e00ff */
[----:B------:R-:W-:Y:S01]  /*11b0*/  SHF.L.U32 R0, R0, 0x1f, RZ ;  /* 0x0000001f00007819 */ /* 0x000fe200000006ff */
[----:B---3--:R-:W-:-:S06]  /*11c0*/  ULEA UR4, UR5, UR4, 0x18 ;  /* 0x0000000405047291 */ /* 0x008fcc000f8ec03f */
[----:B------:R-:W-:-:S04]  /*11d0*/  IMAD.U32 R6, RZ, RZ, UR4 ;  /* 0x00000004ff067e24 */ /* 0x000fc8000f8e00ff */
[----:B------:R-:W-:-:S04]  /*11e0*/  IMAD R3, R3, 0x8, R6 ;  /* 0x0000000803037824 */ /* 0x000fc800078e0206 */
[----:B------:R0:W3:Y:S01]  /*11f0*/  SYNCS.PHASECHK.TRANS64.TRYWAIT P1, [R3+URZ], R0 ;  /* 0x00000000030075a7 */ /* 0x0000e2000802017f */
[----:B------:R-:W-:Y:S05]  /*1200*/  @!P0 BRA `(.L_x_15) ;  /* 0x0000000000048947 */ /* 0x000fea0003800000 */
[----:B------:R-:W-:Y:S01]  /*1210*/  BPT.TRAP 0x1 ;  /* 0x000000040000795c */ /* 0x000fe20000300000 */
.L_x_15:
[----:B---3--:R-:W-:Y:S05]  /*1220*/  @P1 BRA `(.L_x_16) ;  /* 0x0000000000081947 */ /* 0x008fea0003800000 */
[----:B------:R-:W3:Y:S02]  /*1230*/  SYNCS.PHASECHK.TRANS64.TRYWAIT P1, [R3+URZ], R0 ;  /* 0x00000000030075a7 */ /* 0x000ee4000802017f */
[----:B---3--:R-:W-:Y:S05]  /*1240*/  @!P1 BRA `(.L_x_17) ;  /* 0x000000c000fc9947 */ /* 0x008fea0003800000 */
.L_x_16:
[----:B------:R-:W-:-:S04]  /*1250*/  UISETP.LT.AND UP0, UPT, UR40, 0x1, UPT ;  /* 0x000000012800788c */ /* 0x000fc8000bf01270 */
[----:B------:R-:W-:-:S06]  /*1260*/  USEL UR4, UR40, 0x1, UP0 ;  /* 0x0000000128047887 */ /* 0x000fcc0008000000 */
[----:B0--3--:R-:W-:Y:S01]  /*1270*/  IMAD.U32 R0, RZ, RZ, UR4 ;  /* 0x00000004ff007e24 */ /* 0x009fe2000f8e00ff */
[----:B------:R-:W-:Y:S05]  /*1280*/  WARPSYNC.ALL ;  /* 0x0000000000007948 */ /* 0x000fea0003800000 */
[----:B------:R-:W-:-:S04]  /*1290*/  IADD3 R0, -R0, UR40, RZ ;  /* 0x0000002800007c10 */ /* 0x000fc8000fffe1ff */
[----:B------:R-:W-:Y:S02]  /*12a0*/  ISETP.GE.AND P1, PT, R0, 0x1, PT ;  /* 0x000000010000780c */ /* 0x000fe40003f26270 */
[----:B------:R-:W-:Y:S01]  /*12b0*/  R2UR UR4, R6 ;  /* 0x00000000060472ca */ /* 0x000fe200000e0000 */
[----:B------:R-:W-:Y:S01]  /*12c0*/  UIMAD UR8, UR39, 0xc00, UR41 ;  /* 0x00000c00270878a4 */ /* 0x000fe2000f8e0229 */
[----:B------:R-:W-:Y:S01]  /*12d0*/  WARPGROUP.ARRIVE ;  /* 0x00000000000079c5 */ /* 0x000fe20000000000 */
[----:B------:R-:W-:Y:S01]  /*12e0*/  UMOV UR9, 0x40000040 ;  /* 0x4000004000097882 */ /* 0x000fe20000000000 */
[----:B------:R-:W-:Y:S01]  /*12f0*/  UMOV UR11, 0x40000040 ;  /* 0x40000040000b7882 */ /* 0x000fe20000000000 */
[----:B------:R-:W-:Y:S01]  /*1300*/  UIADD3 UR12, UR8, 0x400, URZ ;  /* 0x00000400080c7890 */ /* 0x000fe2000fffe03f */
[----:B------:R-:W-:Y:S01]  /*1310*/  UMOV UR15, UR11 ;  /* 0x0000000b000f7c82 */ /* 0x000fe20008000000 */
[----:B------:R-:W-:-:S06]  /*1320*/  UMOV UR13, 0x40000040 ;  /* 0x40000040000d7882 */ /* 0x000fcc0000000000 */
[----:B------:R-:W-:-:S04]  /*1330*/  UIADD3 UR4, UR4, 0x18100, URZ ;  /* 0x0001810004047890 */ /* 0x000fc8000fffe03f */
[----:B------:R-:W-:-:S04]  /*1340*/  USHF.R.U32.HI UR4, URZ, 0x4, UR4 ;  /* 0x000000043f047899 */ /* 0x000fc80008011604 */
[----:B------:R-:W-:-:S04]  /*1350*/  ULOP3.LUT UR4, UR4, 0x3fff, URZ, 0xc0, !UPT ;  /* 0x00003fff04047892 */ /* 0x000fc8000f8ec03f */
[----:B------:R-:W-:-:S04]  /*1360*/  ULOP3.LUT UR4, UR4, 0x10000, URZ, 0xfc, !UPT ;  /* 0x0001000004047892 */ /* 0x000fc8000f8efc3f */
[----:B------:R-:W-:-:S07]  /*1370*/  UIMAD UR6, UR39, 0xc00, UR4 ;  /* 0x00000c00270678a4 */ /* 0x000fce000f8e0204 */
[----:B------:R-:W-:Y:S02]  /*1380*/  UMOV UR10, UR6 ;  /* 0x00000006000a7c82 */ /* 0x000fe40008000000 */
[----:B------:R-:W-:Y:S01]  /*1390*/  IGMMA.64x192x32.S8.S8 R120, gdesc[UR8], RZ, !UPT, gsb0 ;  /* 0x04e00000087879f1 */ /* 0x000fe2000c0410ff */
[----:B------:R-:W-:Y:S02]  /*13a0*/  UMOV UR14, UR10 ;  /* 0x0000000a000e7c82 */ /* 0x000fe40008000000 */
[----:B------:R-:W-:Y:S02]  /*13b0*/  WARPGROUP.DEPBAR.LE gsb0, 0x0 ;  /* 0x00008000000079c5 */ /* 0x000fe40000010000 */
[----:B------:R-:W-:-:S06]  /*13c0*/  WARPGROUP.ARRIVE ;  /* 0x00000000000079c5 */ /* 0x000fcc0000000000 */
[----:B------:R-:W-:Y:S01]  /*13d0*/  IGMMA.64x192x32.S8.S8 R24, gdesc[UR12], RZ, !UPT, gsb0 ;  /* 0x04e000000c1879f1 */ /* 0x000fe2000c0410ff */
[----:B------:R-:W-:Y:S02]  /*13e0*/  UIADD3 UR12, UR8, 0x2, URZ ;  /* 0x00000002080c7890 */ /* 0x000fe4000fffe03f */
[----:B------:R-:W-:Y:S01]  /*13f0*/  UIADD3 UR14, UR6, 0x2, URZ ;  /* 0x00000002060e7890 */ /* 0x000fe2000fffe03f */
[----:B------:R-:W-:Y:S01]  /*1400*/  UMOV UR13, 0x40000040 ;  /* 0x40000040000d7882 */ /* 0x000fe20000000000 */
[----:B------:R-:W-:Y:S01]  /*1410*/  UMOV UR15, 0x40000040 ;  /* 0x40000040000f7882 */ /* 0x000fe20000000000 */
[----:B------:R-:W-:Y:S02]  /*1420*/  WARPGROUP.DEPBAR.LE gsb0, 0x0 ;  /* 0x00008000000079c5 */ /* 0x000fe40000010000 */
[----:B------:R-:W-:-:S06]  /*1430*/  WARPGROUP.ARRIVE ;  /* 0x00000000000079c5 */ /* 0x000fcc0000000000 */
[----:B------:R-:W-:Y:S01]  /*1440*/  IGMMA.64x192x32.S8.S8 R120, gdesc[UR12], R120, gsb0 ;  /* 0x04e000000c7879f1 */ /* 0x000fe20008041078 */
[----:B------:R-:W-:Y:S01]  /*1450*/  UIADD3 UR12, UR8, 0x402, URZ ;  /* 0x00000402080c7890 */ /* 0x000fe2000fffe03f */
[----:B------:R-:W-:Y:S01]  /*1460*/  UMOV UR13, 0x40000040 ;  /* 0x40000040000d7882 */ /* 0x000fe20000000000 */
[----:B------:R-:W-:Y:S02]  /*1470*/  WARPGROUP.DEPBAR.LE gsb0, 0x0 ;  /* 0x00008000000079c5 */ /* 0x000fe40000010000 */
[----:B------:R-:W-:-:S06]  /*1480*/  WARPGROUP.ARRIVE ;  /* 0x00000000000079c5 */ /* 0x000fcc0000000000 */
[----:B------:R-:W-:Y:S01]  /*1490*/  IGMMA.64x192x32.S8.S8 R24, gdesc[UR12], R24, gsb0 ;  /* 0x04e000000c1879f1 */ /* 0x000fe20008041018 */
        /* <DEDUP_REMOVED lines=71> */
[----:B------:R-:W-:Y:S03]  /*1910*/  IGMMA.64x192x32.S8.S8 R24, gdesc[UR12], R24, gsb0 ;  /* 0x04e000000c1879f1 */ /* 0x000fe60008041018 */
[----:B------:R-:W-:Y:S02]  /*1920*/  WARPGROUP.DEPBAR.LE gsb0, 0x0 ;  /* 0x00008000000079c5 */ /* 0x000fe40000010000 */
[----:B------:R-:W-:Y:S05]  /*1930*/  @!P1 BRA `(.L_x_18) ;  /* 0x0000000800349947 */ /* 0x000fea0003800000 */
[----:B------:R-:W-:Y:S02]  /*1940*/  UIADD3 UR5, UR39, 0x1, URZ ;  /* 0x0000000127057890 */ /* 0x000fe4000fffe03f */
[----:B------:R-:W-:Y:S02]  /*1950*/  IMAD.U32 R3, RZ, RZ, UR39 ;  /* 0x00000027ff037e24 */ /* 0x000fe4000f8e00ff */
[----:B------:R-:W-:-:S04]  /*1960*/  UISETP.NE.AND UP0, UPT, UR5, 0x2, UPT ;  /* 0x000000020500788c */ /* 0x000fc8000bf05270 */
[----:B------:R-:W-:Y:S02]  /*1970*/  USEL UR6, URZ, 0x1, UP0 ;  /* 0x000000013f067887 */ /* 0x000fe40008000000 */
[----:B------:R-:W-:Y:S02]  /*1980*/  USEL UR5, UR5, URZ, UP0 ;  /* 0x0000003f05057287 */ /* 0x000fe40008000000 */
[----:B------:R-:W-:-:S06]  /*1990*/  ULOP3.LUT UR6, UR38, UR6, URZ, 0x3c, !UPT ;  /* 0x0000000626067292 */ /* 0x000fcc000f8e3c3f */
[----:B------:R-:W-:-:S07]  /*19a0*/  IMAD.U32 R7, RZ, RZ, UR6 ;  /* 0x00000006ff077e24 */ /* 0x000fce000f8e00ff */
.L_x_25:
[----:B0-----:R-:W-:Y:S05]  /*19b0*/  @!P0 BRA `(.L_x_19) ;  /* 0x0000000000048947 */ /* 0x001fea0003800000 */
[----:B------:R-:W-:Y:S01]  /*19c0*/  BPT.TRAP 0x1 ;  /* 0x000000040000795c */ /* 0x000fe20000300000 */
.L_x_19:
[----:B------:R-:W0:Y:S01]  /*19d0*/  S2UR UR7, SR_CgaCtaId ;  /* 0x00000000000779c3 */ /* 0x000e220000008800 */
[----:B------:R-:W-:Y:S01]  /*19e0*/  UMOV UR6, 0x400 ;  /* 0x0000040000067882 */ /* 0x000fe20000000000 */
[----:B-12---:R-:W-:Y:S01]  /*19f0*/  IMAD.U32 R5, RZ, RZ, UR5 ;  /* 0x00000005ff057e24 */ /* 0x006fe2000f8e00ff */
[----:B------:R-:W-:Y:S01]  /*1a00*/  SHF.L.U32 R4, R7, 0x1f, RZ ;  /* 0x0000001f07047819 */ /* 0x000fe200000006ff */
[----:B0-----:R-:W-:-:S06]  /*1a10*/  ULEA UR6, UR7, UR6, 0x18 ;  /* 0x0000000607067291 */ /* 0x001fcc000f8ec03f */
[----:B------:R-:W-:-:S04]  /*1a20*/  IMAD.U32 R6, RZ, RZ, UR6 ;  /* 0x00000006ff067e24 */ /* 0x000fc8000f8e00ff */
[----:B------:R-:W-:-:S04]  /*1a30*/  IMAD R5, R5, 0x8, R6 ;  /* 0x0000000805057824 */ /* 0x000fc800078e0206 */
[----:B------:R0:W1:Y:S01]  /*1a40*/  SYNCS.PHASECHK.TRANS64.TRYWAIT P1, [R5+URZ], R4 ;  /* 0x00000004050075a7 */ /* 0x000062000802017f */
[----:B------:R-:W-:Y:S05]  /*1a50*/  @!P0 BRA `(.L_x_20) ;  /* 0x0000000000048947 */ /* 0x000fea0003800000 */
[----:B------:R-:W-:Y:S01]  /*1a60*/  BPT.TRAP 0x1 ;  /* 0x000000040000795c */ /* 0x000fe20000300000 */
.L_x_20:
[----:B-1----:R-:W-:Y:S05]  /*1a70*/  @P1 BRA `(.L_x_21) ;  /* 0x0000000000081947 */ /* 0x002fea0003800000 */
[----:B------:R-:W1:Y:S02]  /*1a80*/  SYNCS.PHASECHK.TRANS64.TRYWAIT P1, [R5+URZ], R4 ;  /* 0x00000004050075a7 */ /* 0x000e64000802017f */
[----:B-1----:R-:W-:Y:S05]  /*1a90*/  @!P1 BRA `(.L_x_22) ;  /* 0x000000b800fc9947 */ /* 0x002fea0003800000 */
.L_x_21:
[----:B------:R-:W-:Y:S01]  /*1aa0*/  UIMAD UR8, UR5, 0xc00, UR41 ;  /* 0x00000c00050878a4 */ /* 0x000fe2000f8e0229 */
[----:B------:R-:W-:Y:S01]  /*1ab0*/  WARPGROUP.ARRIVE ;  /* 0x00000000000079c5 */ /* 0x000fe20000000000 */
[----:B------:R-:W-:Y:S01]  /*1ac0*/  UIMAD UR6, UR5, 0xc00, UR4 ;  /* 0x00000c00050678a4 */ /* 0x000fe2000f8e0204 */
[----:B------:R-:W-:Y:S01]  /*1ad0*/  UMOV UR9, 0x40000040 ;  /* 0x4000004000097882 */ /* 0x000fe20000000000 */
[----:B------:R-:W-:Y:S01]  /*1ae0*/  UMOV UR11, 0x40000040 ;  /* 0x40000040000b7882 */ /* 0x000fe20000000000 */
[----:B------:R-:W-:Y:S01]  /*1af0*/  UIADD3 UR12, UR8, 0x400, URZ ;  /* 0x00000400080c7890 */ /* 0x000fe2000fffe03f */
[----:B------:R-:W-:-:S03]  /*1b00*/  UMOV UR15, UR11 ;  /* 0x0000000b000f7c82 */ /* 0x000fc60008000000 */
[----:B------:R-:W-:Y:S01]  /*1b10*/  UMOV UR10, UR6 ;  /* 0x00000006000a7c82 */ /* 0x000fe20008000000 */
[----:B------:R-:W-:Y:S01]  /*1b20*/  UMOV UR13, 0x40000040 ;  /* 0x40000040000d7882 */ /* 0x000fe20000000000 */
[----:B------:R-:W-:Y:S01]  /*1b30*/  IGMMA.64x192x32.S8.S8 R120, gdesc[UR8], R120, gsb0 ;  /* 0x04e00000087879f1 */ /* 0x000fe20008041078 */
[----:B------:R-:W-:Y:S02]  /*1b40*/  UMOV UR14, UR10 ;  /* 0x0000000a000e7c82 */ /* 0x000fe40008000000 */
        /* <DEDUP_REMOVED lines=89> */
[----:B------:R-:W-:Y:S01]  /*20e0*/  BPT.TRAP 0x1 ;  /* 0x000000040000795c */ /* 0x000fe20000300000 */
.L_x_23:
[----:B01----:R-:W-:Y:S01]  /*20f0*/  IMAD R4, R3, 0x8, R6 ;  /* 0x0000000803047824 */ /* 0x003fe200078e0206 */
[----:B------:R-:W-:-:S03]  /*2100*/  ISETP.GT.U32.AND P1, PT, R19, 0x1, PT ;  /* 0x000000011300780c */ /* 0x000fc60003f24070 */
[----:B------:R-:W-:-:S05]  /*2110*/  VIADD R4, R4, 0x10 ;  /* 0x0000001004047836 */ /* 0x000fca0000000000 */
[----:B------:R-:W-:-:S04]  /*2120*/  PRMT R4, RZ, 0x654, R4 ;  /* 0x00000654ff047816 */ /* 0x000fc80000000004 */
[----:B------:R0:W-:Y:S01]  /*2130*/  SYNCS.ARRIVE.TRANS64.RED.A1T0 RZ, [R4+URZ], RZ ;  /* 0x000000ff04ff79a7 */ /* 0x0001e2000810043f */
[----:B------:R-:W-:Y:S05]  /*2140*/  @P1 BRA `(.L_x_24) ;  /* 0x0000000000041947 */ /* 0x000fea0003800000 */
[----:B------:R-:W-:Y:S01]  /*2150*/  BPT.TRAP 0x1 ;  /* 0x000000040000795c */ /* 0x000fe20000300000 */
.L_x_24:
[----:B------:R-:W-:Y:S01]  /*2160*/  UIADD3 UR5, UR5, 0x1, URZ ;  /* 0x0000000105057890 */ /* 0x000fe2000fffe03f */
[C---:B------:R-:W-:Y:S01]  /*2170*/  ISETP.GT.AND P2, PT, R0.reuse, 0x1, PT ;  /* 0x000000010000780c */ /* 0x040fe20003f44270 */
[----:B------:R-:W-:Y:S02]  /*2180*/  VIADD R3, R3, 0x1 ;  /* 0x0000000103037836 */ /* 0x000fe40000000000 */
[----:B------:R-:W-:Y:S01]  /*2190*/  UISETP.NE.AND UP0, UPT, UR5, 0x2, UPT ;  /* 0x000000020500788c */ /* 0x000fe2000bf05270 */
[----:B------:R-:W-:Y:S02]  /*21a0*/  VIADD R0, R0, 0xffffffff ;  /* 0xffffffff00007836 */ /* 0x000fe40000000000 */
[C---:B------:R-:W-:Y:S01]  /*21b0*/  ISETP.NE.AND P1, PT, R3.reuse, 0x2, PT ;  /* 0x000000020300780c */ /* 0x040fe20003f25270 */
[----:B------:R-:W-:Y:S02]  /*21c0*/  USEL UR6, URZ, 0x1, UP0 ;  /* 0x000000013f067887 */ /* 0x000fe40008000000 */
[----:B------:R-:W-:Y:S01]  /*21d0*/  USEL UR5, UR5, URZ, UP0 ;  /* 0x0000003f05057287 */ /* 0x000fe20008000000 */
[----:B------:R-:W-:-:S03]  /*21e0*/  SEL R3, R3, RZ, P1 ;  /* 0x000000ff03037207 */ /* 0x000fc60000800000 */
[----:B------:R-:W-:Y:S01]  /*21f0*/  LOP3.LUT R7, R7, UR6, RZ, 0x3c, !PT ;  /* 0x0000000607077c12 */ /* 0x000fe2000f8e3cff */
[----:B------:R-:W-:Y:S07]  /*2200*/  @P2 BRA `(.L_x_25) ;  /* 0xfffffff400e82947 */ /* 0x000fee000383ffff */
.L_x_18:
[----:B------:R-:W3:Y:S02]  /*2210*/  LDC R0, c[0x0][0x28c] ;  /* 0x0000a300ff007b82 */ /* 0x000ee40000000800 */
[----:B---3--:R-:W-:-:S13]  /*2220*/  ISETP.GE.AND P1, PT, R0, 0x1, PT ;  /* 0x000000010000780c */ /* 0x008fda0003f26270 */
[----:B------:R-:W-:Y:S05]  /*2230*/  @!P1 BRA `(.L_x_26) ;  /* 0x0000000000389947 */ /* 0x000fea0003800000 */
[----:B------:R-:W-:Y:S05]  /*2240*/  @!P0 BRA `(.L_x_27) ;  /* 0x0000000000048947 */ /* 0x000fea0003800000 */
[----:B------:R-:W-:Y:S01]  /*2250*/  BPT.TRAP 0x1 ;  /* 0x000000040000795c */ /* 0x000fe20000300000 */
.L_x_27:
[----:B------:R-:W-:Y:S01]  /*2260*/  UISETP.LT.AND UP0, UPT, UR40, 0x1, UPT ;  /* 0x000000012800788c */ /* 0x000fe2000bf01270 */
[----:B------:R-:W-:-:S03]  /*2270*/  ISETP.GT.U32.AND P0, PT, R19, 0x1, PT ;  /* 0x000000011300780c */ /* 0x000fc60003f04070 */
[----:B------:R-:W-:-:S04]  /*2280*/  USEL UR4, UR40, 0x1, UP0 ;  /* 0x0000000128047887 */ /* 0x000fc80008000000 */
[----:B------:R-:W-:-:S04]  /*2290*/  UIADD3 UR4, UR39, UR40, -UR4 ;  /* 0x0000002827047290 */ /* 0x000fc8000fffe804 */
[----:B------:R-:W-:-:S04]  /*22a0*/  USHF.L.U32 UR4, UR4, 0x3, URZ ;  /* 0x0000000304047899 */ /* 0x000fc8000800063f */
[----:B------:R-:W-:-:S06]  /*22b0*/  ULOP3.LUT UR4, UR4, 0x8, URZ, 0xc0, !UPT ;  /* 0x0000000804047892 */ /* 0x000fcc000f8ec03f */
[----:B------:R-:W-:-:S05]  /*22c0*/  IMAD.U32 R3, RZ, RZ, UR4 ;  /* 0x00000004ff037e24 */ /* 0x000fca000f8e00ff */
[----:B------:R-:W-:-:S04]  /*22d0*/  IADD3 R0, R6, 0x10, R3 ;  /* 0x0000001006007810 */ /* 0x000fc80007ffe003 */
[----:B------:R-:W-:-:S04]  /*22e0*/  PRMT R0, RZ, 0x654, R0 ;  /* 0x00000654ff007816 */ /* 0x000fc80000000000 */
[----:B------:R3:W-:Y:S01]  /*22f0*/  SYNCS.ARRIVE.TRANS64.RED.A1T0 RZ, [R0+URZ], RZ ;  /* 0x000000ff00ff79a7 */ /* 0x0007e2000810043f */
[----:B------:R-:W-:Y:S05]  /*2300*/  @P0 BRA `(.L_x_26) ;  /* 0x0000000000040947 */ /* 0x000fea0003800000 */
[----:B------:R-:W-:Y:S01]  /*2310*/  BPT.TRAP 0x1 ;  /* 0x000000040000795c */ /* 0x000fe20000300000 */
.L_x_26:
[----:B------:R-:W4:Y:S01]  /*2320*/  LDL.LU R10, [R1] ;  /* 0x00000000010a7983 */ /* 0x000f220000300800 */
[----:B------:R-:W0:Y:S01]  /*2330*/  LDC R6, c[0x0][0x288] ;  /* 0x0000a200ff067b82 */ /* 0x000e220000000800 */
[--C-:B---3--:R-:W-:Y:S01]  /*2340*/  SHF.R.U32.HI R0, RZ, 0x7, R18.reuse ;  /* 0x00000007ff007819 */ /* 0x108fe20000011612 */
[----:B------:R-:W-:Y:S01]  /*2350*/  UIADD3 UR39, UR40, UR39, URZ ;  /* 0x0000002728277290 */ /* 0x000fe2000fffe03f */
[----:B------:R-:W-:Y:S01]  /*2360*/  SHF.R.U32.HI R3, RZ, 0x2, R18 ;  /* 0x00000002ff037819 */ /* 0x000fe20000011612 */
[----:B------:R-:W-:Y:S01]  /*2370*/  IMAD R219, R23, 0xc0, RZ ;  /* 0x000000c017db7824 */ /* 0x000fe200078e02ff */
[----:B012---:R-:W-:Y:S01]  /*2380*/  LOP3.LUT R4, R18, 0x60, RZ, 0xc0, !PT ;  /* 0x0000006012047812 */ /* 0x007fe200078ec0ff */
[----:B------:R-:W-:Y:S01]  /*2390*/  USHF.R.U32.HI UR4, URZ, 0x1, UR39 ;  /* 0x000000013f047899 */ /* 0x000fe20008011627 */
[----:B------:R-:W-:Y:S01]  /*23a0*/  LOP3.LUT R0, R0, 0x1, RZ, 0xc0, !PT ;  /* 0x0000000100007812 */ /* 0x000fe200078ec0ff */
[----:B------:R-:W-:Y:S01]  /*23b0*/  ULDC UR5, c[0x0][0x284] ;  /* 0x0000a10000057ab9 */ /* 0x000fe20000000800 */
[----:B------:R-:W-:Y:S01]  /*23c0*/  LOP3.LUT R3, R3, 0x7, RZ, 0xc0, !PT ;  /* 0x0000000703037812 */ /* 0x000fe200078ec0ff */
[----:B------:R-:W-:Y:S01]  /*23d0*/  ULOP3.LUT UR4, UR4, 0x1, URZ, 0xc0, !UPT ;  /* 0x0000000104047892 */ /* 0x000fe2000f8ec03f */
[----:B------:R-:W-:Y:S01]  /*23e0*/  SHF.R.U32.HI R4, RZ, 0x1, R4 ;  /* 0x00000001ff047819 */ /* 0x000fe20000011604 */
[----:B------:R-:W-:Y:S01]  /*23f0*/  IMAD.SHL.U32 R8, R0, 0x40, RZ ;  /* 0x0000004000087824 */ /* 0x000fe200078e00ff */
[----:B------:R-:W-:Y:S01]  /*2400*/  UISETP.GT.U32.AND UP1, UPT, UR39, 0x1, UPT ;  /* 0x000000012700788c */ /* 0x000fe2000bf24070 */
[----:B------:R-:W-:Y:S01]  /*2410*/  SHF.R.S32.HI R23, RZ, 0x1f, R22 ;  /* 0x0000001fff177819 */ /* 0x000fe20000011416 */
[----:B------:R-:W-:Y:S01]  /*2420*/  UISETP.NE.U32.AND UP0, UPT, UR4, 0x1, UPT ;  /* 0x000000010400788c */ /* 0x000fe2000bf05070 */
[-CC-:B------:R-:W-:Y:S01]  /*2430*/  IADD3 R5, RZ, -R4.reuse, -R3.reuse ;  /* 0x80000004ff057210 */ /* 0x180fe20007ffe803 */
[----:B------:R-:W-:Y:S01]  /*2440*/  UISETP.LT.U32.AND UP1, UPT, UR40, 0x2, UP1 ;  /* 0x000000022800788c */ /* 0x000fe20008f21070 */
[----:B------:R-:W-:Y:S01]  /*2450*/  LOP3.LUT R3, R8, 0x40, R3, 0xe2, !PT ;  /* 0x0000004008037812 */ /* 0x000fe200078ee203 */
[----:B------:R-:W-:Y:S01]  /*2460*/  UISETP.GT.U32.AND UP0, UPT, UR40, 0x1, !UP0 ;  /* 0x000000012800788c */ /* 0x000fe2000c704070 */
[----:B------:R-:W-:Y:S01]  /*2470*/  IMAD.MOV.U32 R221, RZ, RZ, RZ ;  /* 0x000000ffffdd7224 */ /* 0x000fe200078e00ff */
[----:B------:R-:W-:Y:S01]  /*2480*/  ULDC.64 UR6, c[0x0][0x5d0] ;  /* 0x0001740000067ab9 */ /* 0x000fe20000000a00 */
[----:B------:R-:W-:Y:S01]  /*2490*/  IMAD R5, R0, -0x40, R5 ;  /* 0xffffffc000057824 */ /* 0x000fe200078e0205 */
[----:B------:R-:W-:Y:S01]  /*24a0*/  LOP3.LUT R220, R3, R4, RZ, 0xfc, !PT ;  /* 0x0000000403dc7212 */ /* 0x000fe200078efcff */
[----:B------:R-:W-:Y:S01]  /*24b0*/  IMAD.SHL.U32 R4, R18, 0x2, RZ ;  /* 0x0000000212047824 */ /* 0x000fe200078e00ff */
[----:B------:R-:W-:Y:S01]  /*24c0*/  ISETP.GE.AND P0, PT, R219, R6, PT ;  /* 0x00000006db00720c */ /* 0x000fe20003f06270 */
[----:B------:R-:W-:Y:S01]  /*24d0*/  IMAD R7, R23, UR6, RZ ;  /* 0x0000000617077c24 */ /* 0x000fe2000f8e02ff */
[----:B------:R-:W-:-:S02]  /*24e0*/  USEL UR4, URZ, 0x1, !UP0 ;  /* 0x000000013f047887 */ /* 0x000fc4000c000000 */
[----:B------:R-:W-:Y:S01]  /*24f0*/  LOP3.LUT R4, R219, 0x6, R4, 0xf8, !PT ;  /* 0x00000006db047812 */ /* 0x000fe200078ef804 */
[----:B------:R-:W-:Y:S01]  /*2500*/  IMAD R7, R22, UR7, R7 ;  /* 0x0000000716077c24 */ /* 0x000fe2000f8e0207 */
[----:B------:R-:W-:Y:S01]  /*2510*/  ULOP3.LUT UR39, UR39, 0x1, URZ, 0xc0, !UPT ;  /* 0x0000000127277892 */ /* 0x000fe2000f8ec03f */
[C---:B----4-:R-:W-:Y:S02]  /*2520*/  IMAD R0, R10.reuse, 0xc0, RZ ;  /* 0x000000c00a007824 */ /* 0x050fe400078e02ff */
[----:B------:R-:W-:-:S03]  /*2530*/  IMAD.WIDE R220, R10, 0xc0, R220 ;  /* 0x000000c00adc7825 */ /* 0x000fc600078e02dc */
[C---:B------:R-:W-:Y:S02]  /*2540*/  ISETP.GE.OR P0, PT, R0.reuse, UR5, P0 ;  /* 0x0000000500007c0c */ /* 0x040fe40008706670 */
[----:B------:R-:W-:Y:S01]  /*2550*/  IADD3 R3, -R0, UR5, R5 ;  /* 0x0000000500037c10 */ /* 0x000fe2000fffe105 */
[----:B------:R-:W-:Y:S01]  /*2560*/  USEL UR5, URZ, 0x1, !UP1 ;  /* 0x000000013f057887 */ /* 0x000fe2000c800000 */
[----:B------:R-:W-:Y:S02]  /*2570*/  LOP3.LUT R0, R18, 0x3, RZ, 0xc0, !PT ;  /* 0x0000000312007812 */ /* 0x000fe400078ec0ff */
[----:B------:R-:W-:Y:S01]  /*2580*/  SHF.R.S32.HI R5, RZ, 0x1f, R4 ;  /* 0x0000001fff057819 */ /* 0x000fe20000011404 */
[----:B------:R-:W-:Y:S02]  /*2590*/  ULOP3.LUT UR38, UR4, UR38, UR5, 0x96, !UPT ;  /* 0x0000002604267292 */ /* 0x000fe4000f8e9605 */
[----:B------:R-:W-:Y:S02]  /*25a0*/  IMAD R0, R0, -0x2, R6 ;  /* 0xfffffffe00007824 */ /* 0x000fe400078e0206 */
[----:B------:R-:W-:-:S04]  /*25b0*/  IMAD.WIDE.U32 R8, R22, UR6, R4 ;  /* 0x0000000616087c25 */ /* 0x000fc8000f8e0004 */
[----:B------:R-:W-:Y:S02]  /*25c0*/  IMAD.IADD R219, R0, 0x1, -R219 ;  /* 0x0000000100db7824 */ /* 0x000fe400078e0adb */
[----:B------:R-:W-:Y:S02]  /*25d0*/  IMAD.IADD R9, R9, 0x1, R7 ;  /* 0x0000000109097824 */ /* 0x000fe400078e0207 */
[----:B------:R-:W-:Y:S01]  /*25e0*/  IMAD.MOV.U32 R0, RZ, RZ, -0x1 ;  /* 0xffffffffff007424 */ /* 0x000fe200078e00ff */
[----:B------:R-:W-:Y:S06]  /*25f0*/  @P0 BRA `(.L_x_28) ;  /* 0x0000009000f40947 */ /* 0x000fec0003800000 */
[----:B------:R-:W0:Y:S01]  /*2600*/  LDC.64 R6, c[0x0][0x5c8] ;  /* 0x00017200ff067b82 */ /* 0x000e220000000a00 */
[----:B------:R-:W-:Y:S01]  /*2610*/  ULDC.64 UR4, c[0x0][0x5c0] ;  /* 0x0001700000047ab9 */ /* 0x000fe20000000a00 */
[----:B------:R-:W-:Y:S01]  /*2620*/  BSSY B0, `(.L_x_28) ;  /* 0x000093a000007945 */ /* 0x000fe20003800000 */
[-C--:B0-----:R-:W-:Y:S02]  /*2630*/  IMAD R10, R221, R6.reuse, RZ ;  /* 0x00000006dd0a7224 */ /* 0x081fe400078e02ff */
[----:B------:R-:W-:-:S04]  /*2640*/  IMAD.WIDE.U32 R8, R220, R6, R8 ;  /* 0x00000006dc087225 */ /* 0x000fc800078e0008 */
[----:B------:R-:W-:Y:S01]  /*2650*/  IMAD R11, R220, R7, R10 ;  /* 0x00000007dc0b7224 */ /* 0x000fe200078e020a */
[----:B------:R-:W-:-:S03]  /*2660*/  IADD3 R20, P0, R8, UR4, RZ ;  /* 0x0000000408147c10 */ /* 0x000fc6000ff1e0ff */
[----:B------:R-:W-:Y:S01]  /*2670*/  IMAD.IADD R11, R9, 0x1, R11 ;  /* 0x00000001090b7824 */ /* 0x000fe200078e020b */
[----:B------:R-:W-:-:S04]  /*2680*/  SHF.L.U64.HI R9, R6, 0x3, R7 ;  /* 0x0000000306097819 */ /* 0x000fc80000010207 */
[----:B------:R-:W-:Y:S01]  /*2690*/  IADD3.X R21, R11, UR5, RZ, P0, !PT ;  /* 0x000000050b157c10 */ /* 0x000fe200087fe4ff */
[C---:B------:R-:W-:Y:S01]  /*26a0*/  IMAD.SHL.U32 R11, R6.reuse, 0x8, RZ ;  /* 0x00000008060b7824 */ /* 0x040fe200078e00ff */
[----:B------:R-:W-:-:S04]  /*26b0*/  LEA R14, P0, R6, R20, 0x7 ;  /* 0x00000014060e7211 */ /* 0x000fc800078038ff */
[----:B------:R-:W-:Y:S02]  /*26c0*/  LEA.HI.X R15, R6, R21, R7, 0x7, P0 ;  /* 0x00000015060f7211 */ /* 0x000fe400000f3c07 */
[----:B-----5:R-:W-:Y:S02]  /*26d0*/  ISETP.NE.AND P0, PT, R216, RZ, PT ;  /* 0x000000ffd800720c */ /* 0x020fe40003f05270 */
[C---:B------:R-:W-:Y:S02]  /*26e0*/  IADD3 R12, P1, R11.reuse, R20, RZ ;  /* 0x000000140b0c7210 */ /* 0x040fe40007f3e0ff */
[----:B------:R-:W-:-:S03]  /*26f0*/  IADD3 R10, P2, R11, R14, RZ ;  /* 0x0000000e0b0a7210 */ /* 0x000fc60007f5e0ff */
[C---:B------:R-:W-:Y:S02]  /*2700*/  IMAD.X R13, R9.reuse, 0x1, R21, P1 ;  /* 0x00000001090d7824 */ /* 0x040fe400008e0615 */
[----:B------:R-:W-:-:S04]  /*2710*/  IMAD.X R11, R9, 0x1, R15, P2 ;  /* 0x00000001090b7824 */ /* 0x000fc800010e060f */
[----:B------:R-:W-:Y:S05]  /*2720*/  @!P0 BRA `(.L_x_29) ;  /* 0x0000006c00948947 */ /* 0x000fea0003800000 */
[----:B------:R-:W0:Y:S01]  /*2730*/  LDC.64 R8, c[0x0][0x5b0] ;  /* 0x00016c00ff087b82 */ /* 0x000e220000000a00 */
[----:B------:R-:W-:Y:S01]  /*2740*/  ULDC.64 UR4, c[0x0][0x5b8] ;  /* 0x00016e0000047ab9 */ /* 0x000fe20000000a00 */
[----:B------:R-:W-:Y:S01]  /*2750*/  ISETP.GE.AND P0, PT, R3, 0x1, PT ;  /* 0x000000010300780c */ /* 0x000fe20003f06270 */
[----:B------:R-:W-:Y:S01]  /*2760*/  IMAD R23, R23, UR4, RZ ;  /* 0x0000000417177c24 */ /* 0x000fe2000f8e02ff */
[----:B------:R-:W-:Y:S01]  /*2770*/  BSSY B1, `(.L_x_30) ;  /* 0x000000e000017945 */ /* 0x000fe20003800000 */
[C---:B------:R-:W-:Y:S01]  /*2780*/  IMAD.WIDE.U32 R4, R22.reuse, UR4, R4 ;  /* 0x0000000416047c25 */ /* 0x040fe2000f8e0004 */
[----:B------:R-:W-:Y:S02]  /*2790*/  ISETP.LT.OR P2, PT, R219, 0x1, !P0 ;  /* 0x00000001db00780c */ /* 0x000fe40004741670 */
[----:B------:R-:W1:Y:S01]  /*27a0*/  LDC.64 R6, c[0x0][0x5a8] ;  /* 0x00016a00ff067b82 */ /* 0x000e620000000a00 */
[----:B------:R-:W-:Y:S02]  /*27b0*/  IMAD R23, R22, UR5, R23 ;  /* 0x0000000516177c24 */ /* 0x000fe4000f8e0217 */
[----:B------:R-:W-:-:S02]  /*27c0*/  IMAD.MOV.U32 R222, RZ, RZ, R4 ;  /* 0x000000ffffde7224 */ /* 0x000fc400078e0004 */
[----:B------:R-:W-:Y:S02]  /*27d0*/  IMAD.IADD R223, R5, 0x1, R23 ;  /* 0x0000000105df7824 */ /* 0x000fe400078e0217 */
[-C--:B0-----:R-:W-:Y:S02]  /*27e0*/  IMAD R227, R221, R8.reuse, RZ ;  /* 0x00000008dde37224 */ /* 0x081fe400078e02ff */
[----:B------:R-:W-:-:S04]  /*27f0*/  IMAD.WIDE.U32 R22, R220, R8, R222 ;  /* 0x00000008dc167225 */ /* 0x000fc800078e00de */
[----:B------:R-:W-:Y:S01]  /*2800*/  IMAD R227, R220, R9, R227 ;  /* 0x00000009dce37224 */ /* 0x000fe200078e02e3 */
[----:B-1----:R-:W-:-:S04]  /*2810*/  IADD3 R22, P1, R22, R6, RZ ;  /* 0x0000000616167210 */ /* 0x002fc80007f3e0ff */
[----:B------:R-:W-:Y:S01]  /*2820*/  IADD3.X R23, R7, R23, R227, P1, !PT ;  /* 0x0000001707177210 */ /* 0x000fe20000ffe4e3 */
[----:B------:R-:W-:Y:S08]  /*2830*/  @P2 BRA `(.L_x_31) ;  /* 0x0000000000042947 */ /* 0x000ff00003800000 */
[----:B------:R0:W5:Y:S02]  /*2840*/  LDG.E.U8 R218, desc[UR36][R22.64] ;  /* 0x0000002416da7981 */ /* 0x000164000c1e1100 */
.L_x_31:
[----:B------:R-:W-:Y:S05]  /*2850*/  BSYNC B1 ;  /* 0x0000000000017941 */ /* 0x000fea0003800000 */
.L_x_30:
[----:B-----5:R-:W-:Y:S01]  /*2860*/  LOP3.LUT R224, R218, 0xffff, RZ, 0xc0, !PT ;  /* 0x0000ffffdae07812 */ /* 0x020fe200078ec0ff */
[----:B------:R-:W-:Y:S01]  /*2870*/  BSSY B1, `(.L_x_32) ;  /* 0x000000a000017945 */ /* 0x000fe20003800000 */
[----:B------:R-:W-:Y:S02]  /*2880*/  ISETP.LT.OR P1, PT, R219, 0x2, !P0 ;  /* 0x00000002db00780c */ /* 0x000fe40004721670 */
[----:B------:R-:W-:-:S05]  /*2890*/  PRMT R225, R224, 0x8880, RZ ;  /* 0x00008880e0e17816 */ /* 0x000fca00000000ff */
[----:B------:R-:W-:-:S04]  /*28a0*/  IMAD R226, R225, R216, RZ ;  /* 0x000000d8e1e27224 */ /* 0x000fc800078e02ff */
[----:B------:R-:W-:-:S05]  /*28b0*/  @!P2 IMAD R225, R120, R217, R226 ;  /* 0x000000d978e1a224 */ /* 0x000fca00078e02e2 */
[----:B------:R1:W-:Y:S01]  /*28c0*/  @!P2 STG.E.U8 desc[UR36][R20.64], R225 ;  /* 0x000000e11400a986 */ /* 0x0003e2000c101124 */
[----:B------:R-:W-:Y:S05]  /*28d0*/  @P1 BRA `(.L_x_33) ;  /* 0x00000000000c1947 */ /* 0x000fea0003800000 */
[----:B------:R-:W1:Y:S02]  /*28e0*/  LDG.E.U8 R218, desc[UR36][R22.64+0x1] ;  /* 0x0000012416da7981 */ /* 0x000e64000c1e1100 */
[----:B-1----:R-:W-:-:S05]  /*28f0*/  PRMT R225, R218, 0x8880, RZ ;  /* 0x00008880dae17816 */ /* 0x002fca00000000ff */
[----:B------:R-:W-:-:S07]  /*2900*/  IMAD R226, R225, R216, RZ ;  /* 0x000000d8e1e27224 */ /* 0x000fce00078e02ff */
.L_x_33:
[----:B------:R-:W-:Y:S05]  /*2910*/  BSYNC B1 ;  /* 0x0000000000017941 */ /* 0x000fea0003800000 */
.L_x_32:
[----:B------:R-:W-:Y:S01]  /*2920*/  @!P1 IMAD R229, R121, R217, R226 ;  /* 0x000000d979e59224 */ /* 0x000fe200078e02e2 */
[C---:B-1----:R-:W-:Y:S01]  /*2930*/  SHF.L.U64.HI R225, R8.reuse, 0x3, R9 ;  /* 0x0000000308e17819 */ /* 0x042fe20000010209 */
[----:B------:R-:W-:Y:S01]  /*2940*/  IMAD.SHL.U32 R224, R8, 0x8, RZ ;  /* 0x0000000808e07824 */ /* 0x000fe200078e00ff */
[----:B------:R-:W-:Y:S02]  /*2950*/  BSSY B1, `(.L_x_34) ;  /* 0x000000c000017945 */ /* 0x000fe40003800000 */
[----:B------:R1:W-:Y:S01]  /*2960*/  @!P1 STG.E.U8 desc[UR36][R20.64+0x1], R229 ;  /* 0x000001e514009986 */ /* 0x0003e2000c101124 */
[----:B------:R-:W-:Y:S01]  /*2970*/  ISETP.GE.AND P1, PT, R3, 0x9, PT ;  /* 0x000000090300780c */ /* 0x000fe20003f26270 */
[----:B------:R-:W-:-:S03]  /*2980*/  IMAD.WIDE.U32 R120, R220, R8, R224 ;  /* 0x00000008dc787225 */ /* 0x000fc600078e00e0 */
[----:B------:R-:W-:Y:S01]  /*2990*/  ISETP.LT.OR P4, PT, R219, 0x1, !P1 ;  /* 0x00000001db00780c */ /* 0x000fe20004f81670 */
[----:B------:R-:W-:Y:S01]  /*29a0*/  IMAD.IADD R227, R227, 0x1, R121 ;  /* 0x00000001e3e37824 */ /* 0x000fe200078e0279 */
[----:B------:R-:W-:-:S04]  /*29b0*/  IADD3 R120, P2, P3, R4, R6, R120 ;  /* 0x0000000604787210 */ /* 0x000fc80007b5e078 */
[----:B------:R-:W-:-:S07]  /*29c0*/  IADD3.X R121, R223, R7, R227, P2, P3 ;  /* 0x00000007df797210 */ /* 0x000fce00017e64e3 */
[----:B-1----:R-:W-:Y:S05]  /*29d0*/  @P4 BRA `(.L_x_35) ;  /* 0x00000000000c4947 */ /* 0x002fea0003800000 */
[----:B------:R-:W2:Y:S02]  /*29e0*/  LDG.E.U8 R218, desc[UR36][R120.64] ;  /* 0x0000002478da7981 */ /* 0x000ea4000c1e1100 */
[----:B--2---:R-:W-:-:S05]  /*29f0*/  PRMT R227, R218, 0x8880, RZ ;  /* 0x00008880dae37816 */ /* 0x004fca00000000ff */
[----:B------:R-:W-:-:S07]  /*2a00*/  IMAD R226, R227, R216, RZ ;  /* 0x000000d8e3e27224 */ /* 0x000fce00078e02ff */
.L_x_35:
[----:B------:R-:W-:Y:S05]  /*2a10*/  BSYNC B1 ;  /* 0x0000000000017941 */ /* 0x000fea0003800000 */
.L_x_34:
[C---:B------:R-:W-:Y:S01]  /*2a20*/  ISETP.LT.OR P2, PT, R219.reuse, 0x2, !P1 ;  /* 0x00000002db00780c */ /* 0x040fe20004f41670 */
[----:B------:R-:W-:Y:S01]  /*2a30*/  @!P4 IMAD R227, R122, R217, R226 ;  /* 0x000000d97ae3c224 */ /* 0x000fe200078e02e2 */
[----:B------:R-:W-:Y:S01]  /*2a40*/  BSSY B1, `(.L_x_36) ;  /* 0x0000009000017945 */ /* 0x000fe20003800000 */
[C---:B------:R-:W-:Y:S02]  /*2a50*/  ISETP.LT.OR P3, PT, R219.reuse, 0x9, !P0 ;  /* 0x00000009db00780c */ /* 0x040fe40004761670 */
[C---:B------:R-:W-:Y:S01]  /*2a60*/  ISETP.LT.OR P5, PT, R219.reuse, 0x9, !P1 ;  /* 0x00000009db00780c */ /* 0x040fe20004fa1670 */
[----:B------:R1:W-:Y:S01]  /*2a70*/  @!P4 STG.E.U8 desc[UR36][R12.64], R227 ;  /* 0x000000e30c00c986 */ /* 0x0003e2000c101124 */
[----:B------:R-:W-:-:S06]  /*2a80*/  ISETP.LT.OR P4, PT, R219, 0xa, !P0 ;  /* 0x0000000adb00780c */ /* 0x000fcc0004781670 */
[----:B------:R-:W-:Y:S07]  /*2a90*/  @P2 BRA `(.L_x_37) ;  /* 0x00000000000c2947 */ /* 0x000fee0003800000 */
[----:B------:R-:W1:Y:S02]  /*2aa0*/  LDG.E.U8 R218, desc[UR36][R120.64+0x1] ;  /* 0x0000012478da7981 */ /* 0x000e64000c1e1100 */
[----:B-1----:R-:W-:-:S05]  /*2ab0*/  PRMT R227, R218, 0x8880, RZ ;  /* 0x00008880dae37816 */ /* 0x002fca00000000ff */
[----:B------:R-:W-:-:S07]  /*2ac0*/  IMAD R226, R227, R216, RZ ;  /* 0x000000d8e3e27224 */ /* 0x000fce00078e02ff */
.L_x_37:
[----:B------:R-:W-:Y:S05]  /*2ad0*/  BSYNC B1 ;  /* 0x0000000000017941 */ /* 0x000fea0003800000 */
.L_x_36:
[----:B------:R-:W-:Y:S01]  /*2ae0*/  @!P2 IMAD R123, R123, R217, R226 ;  /* 0x000000d97b7ba224 */ /* 0x000fe200078e02e2 */
[----:B------:R-:W-:Y:S04]  /*2af0*/  BSSY B1, `(.L_x_38) ;  /* 0x0000006000017945 */ /* 0x000fe80003800000 */
[----:B------:R2:W-:Y:S01]  /*2b00*/  @!P2 STG.E.U8 desc[UR36][R12.64+0x1], R123 ;  /* 0x0000017b0c00a986 */ /* 0x0005e2000c101124 */
[----:B------:R-:W-:Y:S05]  /*2b10*/  @P3 BRA `(.L_x_39) ;  /* 0x00000000000c3947 */ /* 0x000fea0003800000 */
[----:B------:R-:W2:Y:S02]  /*2b20*/  LDG.E.U8 R218, desc[UR36][R22.64+0x8] ;  /* 0x0000082416da7981 */ /* 0x000ea4000c1e1100 */
[----:B--2---:R-:W-:-:S05]  /*2b30*/  PRMT R123, R218, 0x8880, RZ ;  /* 0x00008880da7b7816 */ /* 0x004fca00000000ff */
[----:B------:R-:W-:-:S07]  /*2b40*/  IMAD R226, R123, R216, RZ ;  /* 0x000000d87be27224 */ /* 0x000fce00078e02ff */
.L_x_39:
[----:B------:R-:W-:Y:S05]  /*2b50*/  BSYNC B1 ;  /* 0x0000000000017941 */ /* 0x000fea0003800000 */
.L_x_38:
[----:B--2---:R-:W-:Y:S01]  /*2b60*/  @!P3 IMAD R123, R124, R217, R226 ;  /* 0x000000d97c7bb224 */ /* 0x004fe200078e02e2 */
[----:B------:R-:W-:Y:S04]  /*2b70*/  BSSY B1, `(.L_x_40) ;  /* 0x0000006000017945 */ /* 0x000fe80003800000 */
[----:B------:R2:W-:Y:S01]  /*2b80*/  @!P3 STG.E.U8 desc[UR36][R20.64+0x8], R123 ;  /* 0x0000087b1400b986 */ /* 0x0005e2000c101124 */
[----:B------:R-:W-:Y:S05]  /*2b90*/  @P4 BRA `(.L_x_41) ;  /* 0x00000000000c4947 */ /* 0x000fea0003800000 */
[----:B------:R-:W2:Y:S02]  /*2ba0*/  LDG.E.U8 R218, desc[UR36][R22.64+0x9] ;  /* 0x0000092416da7981 */ /* 0x000ea4000c1e1100 */
[----:B--2---:R-:W-:-:S05]  /*2bb0*/  PRMT R123, R218, 0x8880, RZ ;  /* 0x00008880da7b7816 */ /* 0x004fca00000000ff */
[----:B------:R-:W-:-:S07]  /*2bc0*/  IMAD R226, R123, R216, RZ ;  /* 0x000000d87be27224 */ /* 0x000fce00078e02ff */
.L_x_41:
[----:B------:R-:W-:Y:S05]  /*2bd0*/  BSYNC B1 ;  /* 0x0000000000017941 */ /* 0x000fea0003800000 */
.L_x_40:
[----:B------:R-:W-:Y:S01]  /*2be0*/  @!P4 IMAD R125, R125, R217, R226 ;  /* 0x000000d97d7dc224 */ /* 0x000fe200078e02e2 */
[----:B------:R-:W-:Y:S04]  /*2bf0*/  BSSY B1, `(.L_x_42) ;  /* 0x0000006000017945 */ /* 0x000fe80003800000 */
[----:B------:R3:W-:Y:S01]  /*2c00*/  @!P4 STG.E.U8 desc[UR36][R20.64+0x9], R125 ;  /* 0x0000097d1400c986 */ /* 0x0007e2000c101124 */
[----:B------:R-:W-:Y:S05]  /*2c10*/  @P5 BRA `(.L_x_43) ;  /* 0x00000000000c5947 */ /* 0x000fea0003800000 */
[----:B------:R-:W2:Y:S02]  /*2c20*/  LDG.E.U8 R218, desc[UR36][R120.64+0x8] ;  /* 0x0000082478da7981 */ /* 0x000ea4000c1e1100 */
[----:B--2---:R-:W-:-:S05]  /*2c30*/  PRMT R123, R218, 0x8880, RZ ;  /* 0x00008880da7b7816 */ /* 0x004fca00000000ff */
[----:B------:R-:W-:-:S07]  /*2c40*/  IMAD R226, R123, R216, RZ ;  /* 0x000000d87be27224 */ /* 0x000fce00078e02ff */
.L_x_43:
[----:B------:R-:W-:Y:S05]  /*2c50*/  BSYNC B1 ;  /* 0x0000000000017941 */ /* 0x000fea0003800000 */
.L_x_42:
[C---:B------:R-:W-:Y:S01]  /*2c60*/  ISETP.LT.OR P2, PT, R219.reuse, 0xa, !P1 ;  /* 0x0000000adb00780c */ /* 0x040fe20004f41670 */
[----:B--2---:R-:W-:Y:S01]  /*2c70*/  @!P5 IMAD R123, R126, R217, R226 ;  /* 0x000000d97e7bd224 */ /* 0x004fe200078e02e2 */
[----:B------:R-:W-:Y:S01]  /*2c80*/  BSSY B1, `(.L_x_44) ;  /* 0x0000009000017945 */ /* 0x000fe20003800000 */
[C---:B------:R-:W-:Y:S02]  /*2c90*/  ISETP.LT.OR P3, PT, R219.reuse, 0x11, !P0 ;  /* 0x00000011db00780c */ /* 0x040fe40004761670 */
[C---:B------:R-:W-:Y:S01]  /*2ca0*/  ISETP.LT.OR P4, PT, R219.reuse, 0x12, !P0 ;  /* 0x00000012db00780c */ /* 0x040fe20004781670 */
[----:B------:R2:W-:Y:S01]  /*2cb0*/  @!P5 STG.E.U8 desc[UR36][R12.64+0x8], R123 ;  /* 0x0000087b0c00d986 */ /* 0x0005e2000c101124 */
[----:B------:R-:W-:-:S06]  /*2cc0*/  ISETP.LT.OR P5, PT, R219, 0x11, !P1 ;  /* 0x00000011db00780c */ /* 0x000fcc0004fa1670 */
[----:B------:R-:W-:Y:S07]  /*2cd0*/  @P2 BRA `(.L_x_45) ;  /* 0x00000000000c2947 */ /* 0x000fee0003800000 */
[----:B------:R-:W2:Y:S02]  /*2ce0*/  LDG.E.U8 R218, desc[UR36][R120.64+0x9] ;  /* 0x0000092478da7981 */ /* 0x000ea4000c1e1100 */
[----:B--2---:R-:W-:-:S05]  /*2cf0*/  PRMT R123, R218, 0x8880, RZ ;  /* 0x00008880da7b7816 */ /* 0x004fca00000000ff */
[----:B------:R-:W-:-:S07]  /*2d00*/  IMAD R226, R123, R216, RZ ;  /* 0x000000d87be27224 */ /* 0x000fce00078e02ff */
.L_x_45:
[----:B------:R-:W-:Y:S05]  /*2d10*/  BSYNC B1 ;  /* 0x0000000000017941 */ /* 0x000fea0003800000 */
.L_x_44:
[----:B------:R-:W-:Y:S01]  /*2d20*/  @!P2 IMAD R127, R127, R217, R226 ;  /* 0x000000d97f7fa224 */ /* 0x000fe200078e02e2 */
[----:B------:R-:W-:Y:S04]  /*2d30*/  BSSY B1, `(.L_x_46) ;  /* 0x0000006000017945 */ /* 0x000fe80003800000 */
[----:B------:R4:W-:Y:S01]  /*2d40*/  @!P2 STG.E.U8 desc[UR36][R12.64+0x9], R127 ;  /* 0x0000097f0c00a986 */ /* 0x0009e2000c101124 */
[----:B------:R-:W-:Y:S05]  /*2d50*/  @P3 BRA `(.L_x_47) ;  /* 0x00000000000c3947 */ /* 0x000fea0003800000 */
[----:B------:R-:W2:Y:S02]  /*2d60*/  LDG.E.U8 R218, desc[UR36][R22.64+0x10] ;  /* 0x0000102416da7981 */ /* 0x000ea4000c1e1100 */
[----:B--2---:R-:W-:-:S05]  /*2d70*/  PRMT R123, R218, 0x8880, RZ ;  /* 0x00008880da7b7816 */ /* 0x004fca00000000ff */
[----:B------:R-:W-:-:S07]  /*2d80*/  IMAD R226, R123, R216, RZ ;  /* 0x000000d87be27224 */ /* 0x000fce00078e02ff */
.L_x_47:
[----:B------:R-:W-:Y:S05]  /*2d90*/  BSYNC B1 ;  /* 0x0000000000017941 */ /* 0x000fea0003800000 */
.L_x_46:
[----:B--2---:R-:W-:Y:S01]  /*2da0*/  @!P3 IMAD R123, R128, R217, R226 ;  /* 0x000000d9807bb224 */ /* 0x004fe200078e02e2 */
[----:B------:R-:W-:Y:S04]  /*2db0*/  BSSY B1, `(.L_x_48) ;  /* 0x0000006000017945 */ /* 0x000fe80003800000 */
[----:B------:R2:W-:Y:S01]  /*2dc0*/  @!P3 STG.E.U8 desc[UR36][R20.64+0x10], R123 ;  /* 0x0000107b1400b986 */ /* 0x0005e2000c101124 */
[----:B------:R-:W-:Y:S05]  /*2dd0*/  @P4 BRA `(.L_x_49) ;  /* 0x00000000000c4947 */ /* 0x000fea0003800000 */
[----:B------:R-:W2:Y:S02]  /*2de0*/  LDG.E.U8 R218, desc[UR36][R22.64+0x11] ;  /* 0x0000112416da7981 */ /* 0x000ea4000c1e1100 */
[----:B--2---:R-:W-:-:S05]  /*2df0*/  PRMT R123, R218, 0x8880, RZ ;  /* 0x00008880da7b7816 */ /* 0x004fca00000000ff */
[----:B------:R-:W-:-:S07]  /*2e00*/  IMAD R226, R123, R216, RZ ;  /* 0x000000d87be27224 */ /* 0x000fce00078e02ff */
.L_x_49:
[----:B------:R-:W-:Y:S05]  /*2e10*/  BSYNC B1 ;  /* 0x0000000000017941 */ /* 0x000fea0003800000 */
.L_x_48:
[----:B------:R-:W-:Y:S01]  /*2e20*/  @!P4 IMAD R129, R129, R217, R226 ;  /* 0x000000d98181c224 */ /* 0x000fe200078e02e2 */
[----:B------:R-:W-:Y:S04]  /*2e30*/  BSSY B1, `(.L_x_50) ;  /* 0x0000006000017945 */ /* 0x000fe80003800000 */
[----:B------:R0:W-:Y:S01]  /*2e40*/  @!P4 STG.E.U8 desc[UR36][R20.64+0x11], R129 ;  /* 0x000011811400c986 */ /* 0x0001e2000c101124 */
[----:B------:R-:W-:Y:S05]  /*2e50*/  @P5 BRA `(.L_x_51) ;  /* 0x00000000000c5947 */ /* 0x000fea0003800000 */
[----:B------:R-:W2:Y:S02]  /*2e60*/  LDG.E.U8 R218, desc[UR36][R120.64+0x10] ;  /* 0x0000102478da7981 */ /* 0x000ea4000c1e1100 */
[----:B--2---:R-:W-:-:S05]  /*2e70*/  PRMT R123, R218, 0x8880, RZ ;  /* 0x00008880da7b7816 */ /* 0x004fca00000000ff */
[----:B------:R-:W-:-:S07]  /*2e80*/  IMAD R226, R123, R216, RZ ;  /* 0x000000d87be27224 */ /* 0x000fce00078e02ff */
.L_x_51:
[----:B------:R-:W-:Y:S05]  /*2e90*/  BSYNC B1 ;  /* 0x0000000000017941 */ /* 0x000fea0003800000 */
.L_x_50:
        /* <DEDUP_REMOVED lines=11> */
.L_x_53:
[----:B------:R-:W-:Y:S05]  /*2f50*/  BSYNC B1 ;  /* 0x0000000000017941 */ /* 0x000fea0003800000 */
.L_x_52:
[----:B------:R-:W-:Y:S01]  /*2f60*/  @!P2 IMAD R131, R131, R217, R226 ;  /* 0x000000d98383a224 */ /* 0x000fe200078e02e2 */
[----:B------:R-:W-:Y:S04]  /*2f70*/  BSSY B1, `(.L_x_54) ;  /* 0x0000006000017945 */ /* 0x000fe80003800000 */
[----:B------:R0:W-:Y:S01]  /*2f80*/  @!P2 STG.E.U8 desc[UR36][R12.64+0x11], R131 ;  /* 0x000011830c00a986 */ /* 0x0001e2000c101124 */
[----:B------:R-:W-:Y:S05]  /*2f90*/  @P3 BRA `(.L_x_55) ;  /* 0x00000000000c3947 */ /* 0x000fea0003800000 */
[----:B------:R-:W2:Y:S02]  /*2fa0*/  LDG.E.U8 R218, desc[UR36][R22.64+0x18] ;  /* 0x0000182416da7981 */ /* 0x000ea4000c1e1100 */
[----:B--2---:R-:W-:-:S05]  /*2fb0*/  PRMT R123, R218, 0x8880, RZ ;  /* 0x00008880da7b7816 */ /* 0x004fca00000000ff */
[----:B------:R-:W-:-:S07]  /*2fc0*/  IMAD R226, R123, R216, RZ ;  /* 0x000000d87be27224 */ /* 0x000fce00078e02ff */
.L_x_55:
[----:B------:R-:W-:Y:S05]  /*2fd0*/  BSYNC B1 ;  /* 0x0000000000017941 */ /* 0x000fea0003800000 */
.L_x_54:
[----:B--2---:R-:W-:Y:S01]  /*2fe0*/  @!P3 IMAD R123, R132, R217, R226 ;  /* 0x000000d9847bb224 */ /* 0x004fe200078e02e2 */
[----:B------:R-:W-:Y:S04]  /*2ff0*/  BSSY B1, `(.L_x_56) ;  /* 0x0000006000017945 */ /* 0x000fe80003800000 */
[----:B------:R2:W-:Y:S01]  /*3000*/  @!P3 STG.E.U8 desc[UR36][R20.64+0x18], R123 ;  /* 0x0000187b1400b986 */ /* 0x0005e2000c101124 */
[----:B------:R-:W-:Y:S05]  /*3010*/  @P4 BRA `(.L_x_57) ;  /* 0x00000000000c4947 */ /* 0x000fea0003800000 */
[----:B------:R-:W2:Y:S02]  /*3020*/  LDG.E.U8 R218, desc[UR36][R22.64+0x19] ;  /* 0x0000192416da7981 */ /* 0x000ea4000c1e1100 */
[----:B--2---:R-:W-:-:S05]  /*3030*/  PRMT R123, R218, 0x8880, RZ ;  /* 0x00008880da7b7816 */ /* 0x004fca00000000ff */
[----:B------:R-:W-:-:S07]  /*3040*/  IMAD R226, R123, R216, RZ ;  /* 0x000000d87be27224 */ /* 0x000fce00078e02ff */
.L_x_57:
[----:B------:R-:W-:Y:S05]  /*3050*/  BSYNC B1 ;  /* 0x0000000000017941 */ /* 0x000fea0003800000 */
.L_x_56:
[----:B------:R-:W-:Y:S01]  /*3060*/  @!P4 IMAD R133, R133, R217, R226 ;  /* 0x000000d98585c224 */ /* 0x000fe200078e02e2 */
[----:B------:R-:W-:Y:S04]  /*3070*/  BSSY B1, `(.L_x_58) ;  /* 0x0000006000017945 */ /* 0x000fe80003800000 */
[----:B------:R0:W-:Y:S01]  /*3080*/  @!P4 STG.E.U8 desc[UR36][R20.64+0x19], R133 ;  /* 0x000019851400c986 */ /* 0x0001e2000c101124 */
[----:B------:R-:W-:Y:S05]  /*3090*/  @P5 BRA `(.L_x_59) ;  /* 0x00000000000c5947 */ /* 0x000fea0003800000 */
[----:B------:R-:W2:Y:S02]  /*30a0*/  LDG.E.U8 R218, desc[UR36][R120.64+0x18] ;  /* 0x0000182478da7981 */ /* 0x000ea4000c1e1100 */
[----:B--2---:R-:W-:-:S05]  /*30b0*/  PRMT R123, R218, 0x8880, RZ ;  /* 0x00008880da7b7816 */ /* 0x004fca00000000ff */
[----:B------:R-:W-:-:S07]  /*30c0*/  IMAD R226, R123, R216, RZ ;  /* 0x000000d87be27224 */ /* 0x000fce00078e02ff */
.L_x_59:
[----:B------:R-:W-:Y:S05]  /*30d0*/  BSYNC B1 ;  /* 0x0000000000017941 */ /* 0x000fea0003800000 */
.L_x_58:
        /* <DEDUP_REMOVED lines=11> */
.L_x_61:
[----:B------:R-:W-:Y:S05]  /*3190*/  BSYNC B1 ;  /* 0x0000000000017941 */ /* 0x000fea0003800000 */
.L_x_60:
[----:B------:R-:W-:Y:S01]  /*31a0*/  @!P3 IMAD R135, R135, R217, R226 ;  /* 0x000000d98787b224 */ /* 0x000fe200078e02e2 */
[----:B------:R-:W-:Y:S04]  /*31b0*/  BSSY B1, `(.L_x_62) ;  /* 0x0000006000017945 */ /* 0x000fe80003800000 */
[----:B------:R0:W-:Y:S01]  /*31c0*/  @!P3 STG.E.U8 desc[UR36][R12.64+0x19], R135 ;  /* 0x000019870c00b986 */ /* 0x0001e2000c101124 */
[----:B------:R-:W-:Y:S05]  /*31d0*/  @P4 BRA `(.L_x_63) ;  /* 0x00000000000c4947 */ /* 0x000fea0003800000 */
[----:B------:R-:W2:Y:S02]  /*31e0*/  LDG.E.U8 R218, desc[UR36][R22.64+0x20] ;  /* 0x0000202416da7981 */ /* 0x000ea4000c1e1100 */
[----:B--2---:R-:W-:-:S05]  /*31f0*/  PRMT R123, R218, 0x8880, RZ ;  /* 0x00008880da7b7816 */ /* 0x004fca00000000ff */
[----:B------:R-:W-:-:S07]  /*3200*/  IMAD R226, R123, R216, RZ ;  /* 0x000000d87be27224 */ /* 0x000fce00078e02ff */
.L_x_63:
[----:B------:R-:W-:Y:S05]  /*3210*/  BSYNC B1 ;  /* 0x0000000000017941 */ /* 0x000fea0003800000 */
.L_x_62:
[----:B--2---:R-:W-:Y:S01]  /*3220*/  @!P4 IMAD R123, R136, R217, R226 ;  /* 0x000000d9887bc224 */ /* 0x004fe200078e02e2 */
[----:B------:R-:W-:Y:S04]  /*3230*/  BSSY B1, `(.L_x_64) ;  /* 0x0000006000017945 */ /* 0x000fe80003800000 */
[----:B------:R2:W-:Y:S01]  /*3240*/  @!P4 STG.E.U8 desc[UR36][R20.64+0x20], R123 ;  /* 0x0000207b1400c986 */ /* 0x0005e2000c101124 */
[----:B------:R-:W-:Y:S05]  /*3250*/  @P5 BRA `(.L_x_65) ;  /* 0x00000000000c5947 */ /* 0x000fea0003800000 */
[----:B------:R-:W2:Y:S02]  /*3260*/  LDG.E.U8 R218, desc[UR36][R22.64+0x21] ;  /* 0x0000212416da7981 */ /* 0x000ea4000c1e1100 */
[----:B--2---:R-:W-:-:S05]  /*3270*/  PRMT R123, R218, 0x8880, RZ ;  /* 0x00008880da7b7816 */ /* 0x004fca00000000ff */
[----:B------:R-:W-:-:S07]  /*3280*/  IMAD R226, R123, R216, RZ ;  /* 0x000000d87be27224 */ /* 0x000fce00078e02ff */
.L_x_65:
[----:B------:R-:W-:Y:S05]  /*3290*/  BSYNC B1 ;  /* 0x0000000000017941 */ /* 0x000fea0003800000 */
.L_x_64:
[----:B------:R-:W-:Y:S01]  /*32a0*/  @!P5 IMAD R137, R137, R217, R226 ;  /* 0x000000d98989d224 */ /* 0x000fe200078e02e2 */
[----:B------:R-:W-:Y:S04]  /*32b0*/  BSSY B1, `(.L_x_66) ;  /* 0x0000006000017945 */ /* 0x000fe80003800000 */
[----:B------:R0:W-:Y:S01]  /*32c0*/  @!P5 STG.E.U8 desc[UR36][R20.64+0x21], R137 ;  /* 0x000021891400d986 */ /* 0x0001e2000c101124 */
[----:B------:R-:W-:Y:S05]  /*32d0*/  @P2 BRA `(.L_x_67) ;  /* 0x00000000000c2947 */ /* 0x000fea0003800000 */
[----:B------:R-:W2:Y:S02]  /*32e0*/  LDG.E.U8 R218, desc[UR36][R120.64+0x20] ;  /* 0x0000202478da7981 */ /* 0x000ea4000c1e1100 */
[----:B--2---:R-:W-:-:S05]  /*32f0*/  PRMT R123, R218, 0x8880, RZ ;  /* 0x00008880da7b7816 */ /* 0x004fca00000000ff */
[----:B------:R-:W-:-:S07]  /*3300*/  IMAD R226, R123, R216, RZ ;  /* 0x000000d87be27224 */ /* 0x000fce00078e02ff */
.L_x_67:
[----:B------:R-:W-:Y:S05]  /*3310*/  BSYNC B1 ;  /* 0x0000000000017941 */ /* 0x000fea0003800000 */
.L_x_66:
        /* <DEDUP_REMOVED lines=11> */
.L_x_69:
[----:B------:R-:W-:Y:S05]  /*33d0*/  BSYNC B1 ;  /* 0x0000000000017941 */ /* 0x000fea0003800000 */
.L_x_68:
[----:B------:R-:W-:Y:S01]  /*33e0*/  @!P4 IMAD R139, R139, R217, R226 ;  /* 0x000000d98b8bc224 */ /* 0x000fe200078e02e2 */
[----:B------:R-:W-:Y:S04]  /*33f0*/  BSSY B1, `(.L_x_70) ;  /* 0x0000006000017945 */ /* 0x000fe80003800000 */
[----:B------:R0:W-:Y:S01]  /*3400*/  @!P4 STG.E.U8 desc[UR36][R12.64+0x21], R139 ;  /* 0x0000218b0c00c986 */ /* 0x0001e2000c101124 */
[----:B------:R-:W-:Y:S05]  /*3410*/  @P3 BRA `(.L_x_71) ;  /* 0x00000000000c3947 */ /* 0x000fea0003800000 */
[----:B------:R-:W2:Y:S02]  /*3420*/  LDG.E.U8 R218, desc[UR36][R22.64+0x28] ;  /* 0x0000282416da7981 */ /* 0x000ea4000c1e1100 */
[----:B--2---:R-:W-:-:S05]  /*3430*/  PRMT R123, R218, 0x8880, RZ ;  /* 0x00008880da7b7816 */ /* 0x004fca00000000ff */
[----:B------:R-:W-:-:S07]  /*3440*/  IMAD R226, R123, R216, RZ ;  /* 0x000000d87be27224 */ /* 0x000fce00078e02ff */
.L_x_71:
[----:B------:R-:W-:Y:S05]  /*3450*/  BSYNC B1 ;  /* 0x0000000000017941 */ /* 0x000fea0003800000 */
.L_x_70:
[----:B--2---:R-:W-:Y:S01]  /*3460*/  @!P3 IMAD R123, R140, R217, R226 ;  /* 0x000000d98c7bb224 */ /* 0x004fe200078e02e2 */
[----:B------:R-:W-:Y:S04]  /*3470*/  BSSY B1, `(.L_x_72) ;  /* 0x0000006000017945 */ /* 0x000fe80003800000 */
[----:B------:R2:W-:Y:S01]  /*3480*/  @!P3 STG.E.U8 desc[UR36][R20.64+0x28], R123 ;  /* 0x0000287b1400b986 */ /* 0x0005e2000c101124 */
[----:B------:R-:W-:Y:S05]  /*3490*/  @P5 BRA `(.L_x_73) ;  /* 0x00000000000c5947 */ /* 0x000fea0003800000 */
[----:B------:R-:W2:Y:S02]  /*34a0*/  LDG.E.U8 R218, desc[UR36][R22.64+0x29] ;  /* 0x0000292416da7981 */ /* 0x000ea4000c1e1100 */
[----:B--2---:R-:W-:-:S05]  /*34b0*/  PRMT R123, R218, 0x8880, RZ ;  /* 0x00008880da7b7816 */ /* 0x004fca00000000ff */
[----:B------:R-:W-:-:S07]  /*34c0*/  IMAD R226, R123, R216, RZ ;  /* 0x000000d87be27224 */ /* 0x000fce00078e02ff */
.L_x_73:
[----:B------:R-:W-:Y:S05]  /*34d0*/  BSYNC B1 ;  /* 0x0000000000017941 */ /* 0x000fea0003800000 */
.L_x_72:
[----:B------:R-:W-:Y:S01]  /*34e0*/  @!P5 IMAD R141, R141, R217, R226 ;  /* 0x000000d98d8dd224 */ /* 0x000fe200078e02e2 */
[----:B------:R-:W-:Y:S04]  /*34f0*/  BSSY B1, `(.L_x_74) ;  /* 0x0000006000017945 */ /* 0x000fe80003800000 */
[----:B------:R0:W-:Y:S01]  /*3500*/  @!P5 STG.E.U8 desc[UR36][R20.64+0x29], R141 ;  /* 0x0000298d1400d986 */ /* 0x0001e2000c101124 */
[----:B------:R-:W-:Y:S05]  /*3510*/  @P2 BRA `(.L_x_75) ;  /* 0x00000000000c2947 */ /* 0x000fea0003800000 */
[----:B------:R-:W2:Y:S02]  /*3520*/  LDG.E.U8 R218, desc[UR36][R120.64+0x28] ;  /* 0x0000282478da7981 */ /* 0x000ea4000c1e1100 */
[----:B--2---:R-:W-:-:S05]  /*3530*/  PRMT R123, R218, 0x8880, RZ ;  /* 0x00008880da7b7816 */ /* 0x004fca00000000ff */
[----:B------:R-:W-:-:S07]  /*3540*/  IMAD R226, R123, R216, RZ ;  /* 0x000000d87be27224 */ /* 0x000fce00078e02ff */
.L_x_75:
[----:B------:R-:W-:Y:S05]  /*3550*/  BSYNC B1 ;  /* 0x0000000000017941 */ /* 0x000fea0003800000 */
.L_x_74:
        /* <DEDUP_REMOVED lines=11> */
.L_x_77:
[----:B------:R-:W-:Y:S05]  /*3610*/  BSYNC B1 ;  /* 0x0000000000017941 */ /* 0x000fea0003800000 */
.L_x_76:
[----:B------:R-:W-:Y:S01]  /*3620*/  @!P4 IMAD R143, R143, R217, R226 ;  /* 0x000000d98f8fc224 */ /* 0x000fe200078e02e2 */
[----:B------:R-:W-:Y:S04]  /*3630*/  BSSY B1, `(.L_x_78) ;  /* 0x0000006000017945 */ /* 0x000fe80003800000 */
[----:B------:R0:W-:Y:S01]  /*3640*/  @!P4 STG.E.U8 desc[UR36][R12.64+0x29], R143 ;  /* 0x0000298f0c00c986 */ /* 0x0001e2000c101124 */
[----:B------:R-:W-:Y:S05]  /*3650*/  @P3 BRA `(.L_x_79) ;  /* 0x00000000000c3947 */ /* 0x000fea0003800000 */
[----:B------:R-:W2:Y:S02]  /*3660*/  LDG.E.U8 R218, desc[UR36][R22.64+0x30] ;  /* 0x0000302416da7981 */ /* 0x000ea4000c1e1100 */
[----:B--2---:R-:W-:-:S05]  /*3670*/  PRMT R123, R218, 0x8880, RZ ;  /* 0x00008880da7b7816 */ /* 0x004fca00000000ff */
[----:B------:R-:W-:-:S07]  /*3680*/  IMAD R226, R123, R216, RZ ;  /* 0x000000d87be27224 */ /* 0x000fce00078e02ff */
.L_x_79:
[----:B------:R-:W-:Y:S05]  /*3690*/  BSYNC B1 ;  /* 0x0000000000017941 */ /* 0x000fea0003800000 */
.L_x_78:
[----:B--2---:R-:W-:Y:S01]  /*36a0*/  @!P3 IMAD R123, R144, R217, R226 ;  /* 0x000000d9907bb224 */ /* 0x004fe200078e02e2 */
[----:B------:R-:W-:Y:S04]  /*36b0*/  BSSY B1, `(.L_x_80) ;  /* 0x0000006000017945 */ /* 0x000fe80003800000 */
[----:B------:R2:W-:Y:S01]  /*36c0*/  @!P3 STG.E.U8 desc[UR36][R20.64+0x30], R123 ;  /* 0x0000307b1400b986 */ /* 0x0005e2000c101124 */
[----:B------:R-:W-:Y:S05]  /*36d0*/  @P5 BRA `(.L_x_81) ;  /* 0x00000000000c5947 */ /* 0x000fea0003800000 */
[----:B------:R-:W2:Y:S02]  /*36e0*/  LDG.E.U8 R218, desc[UR36][R22.64+0x31] ;  /* 0x0000312416da7981 */ /* 0x000ea4000c1e1100 */
[----:B--2---:R-:W-:-:S05]  /*36f0*/  PRMT R123, R218, 0x8880, RZ ;  /* 0x00008880da7b7816 */ /* 0x004fca00000000ff */
[----:B------:R-:W-:-:S07]  /*3700*/  IMAD R226, R123, R216, RZ ;  /* 0x000000d87be27224 */ /* 0x000fce00078e02ff */
.L_x_81:
[----:B------:R-:W-:Y:S05]  /*3710*/  BSYNC B1 ;  /* 0x0000000000017941 */ /* 0x000fea0003800000 */
.L_x_80:
[----:B------:R-:W-:Y:S01]  /*3720*/  @!P5 IMAD R145, R145, R217, R226 ;  /* 0x000000d99191d224 */ /* 0x000fe200078e02e2 */
[----:B------:R-:W-:Y:S04]  /*3730*/  BSSY B1, `(.L_x_82) ;  /* 0x0000006000017945 */ /* 0x000fe80003800000 */
[----:B------:R0:W-:Y:S01]  /*3740*/  @!P5 STG.E.U8 desc[UR36][R20.64+0x31], R145 ;  /* 0x000031911400d986 */ /* 0x0001e2000c101124 */
[----:B------:R-:W-:Y:S05]  /*3750*/  @P2 BRA `(.L_x_83) ;  /* 0x00000000000c2947 */ /* 0x000fea0003800000 */
[----:B------:R-:W2:Y:S02]  /*3760*/  LDG.E.U8 R218, desc[UR36][R120.64+0x30] ;  /* 0x0000302478da7981 */ /* 0x000ea4000c1e1100 */
[----:B--2---:R-:W-:-:S05]  /*3770*/  PRMT R123, R218, 0x8880, RZ ;  /* 0x00008880da7b7816 */ /* 0x004fca00000000ff */
[----:B------:R-:W-:-:S07]  /*3780*/  IMAD R226, R123, R216, RZ ;  /* 0x000000d87be27224 */ /* 0x000fce00078e02ff */
.L_x_83:
[----:B------:R-:W-:Y:S05]  /*3790*/  BSYNC B1 ;  /* 0x0000000000017941 */ /* 0x000fea0003800000 */
.L_x_82:
        /* <DEDUP_REMOVED lines=11> */
.L_x_85:
[----:B------:R-:W-:Y:S05]  /*3850*/  BSYNC B1 ;  /* 0x0000000000017941 */ /* 0x000fea0003800000 */
.L_x_84:
[----:B------:R-:W-:Y:S01]  /*3860*/  @!P4 IMAD R147, R147, R217, R226 ;  /* 0x000000d99393c224 */ /* 0x000fe200078e02e2 */
[----:B------:R-:W-:Y:S04]  /*3870*/  BSSY B1, `(.L_x_86) ;  /* 0x0000006000017945 */ /* 0x000fe80003800000 */
[----:B------:R0:W-:Y:S01]  /*3880*/  @!P4 STG.E.U8 desc[UR36][R12.64+0x31], R147 ;  /* 0x000031930c00c986 */ /* 0x0001e2000c101124 */
[----:B------:R-:W-:Y:S05]  /*3890*/  @P3 BRA `(.L_x_87) ;  /* 0x00000000000c3947 */ /* 0x000fea0003800000 */
[----:B------:R-:W2:Y:S02]  /*38a0*/  LDG.E.U8 R218, desc[UR36][R22.64+0x38] ;  /* 0x0000382416da7981 */ /* 0x000ea4000c1e1100 */
[----:B--2---:R-:W-:-:S05]  /*38b0*/  PRMT R123, R218, 0x8880, RZ ;  /* 0x00008880da7b7816 */ /* 0x004fca00000000ff */
[----:B------:R-:W-:-:S07]  /*38c0*/  IMAD R226, R123, R216, RZ ;  /* 0x000000d87be27224 */ /* 0x000fce00078e02ff */
.L_x_87:
[----:B------:R-:W-:Y:S05]  /*38d0*/  BSYNC B1 ;  /* 0x0000000000017941 */ /* 0x000fea0003800000 */
.L_x_86:
[----:B--2---:R-:W-:Y:S01]  /*38e0*/  @!P3 IMAD R123, R148, R217, R226 ;  /* 0x000000d9947bb224 */ /* 0x004fe200078e02e2 */
[----:B------:R-:W-:Y:S04]  /*38f0*/  BSSY B1, `(.L_x_88) ;  /* 0x0000006000017945 */ /* 0x000fe80003800000 */
[----:B------:R2:W-:Y:S01]  /*3900*/  @!P3 STG.E.U8 desc[UR36][R20.64+0x38], R123 ;  /* 0x0000387b1400b986 */ /* 0x0005e2000c101124 */
[----:B------:R-:W-:Y:S05]  /*3910*/  @P5 BRA `(.L_x_89) ;  /* 0x00000000000c5947 */ /* 0x000fea0003800000 */
[----:B------:R-:W2:Y:S02]  /*3920*/  LDG.E.U8 R218, desc[UR36][R22.64+0x39] ;  /* 0x0000392416da7981 */ /* 0x000ea4000c1e1100 */
[----:B--2---:R-:W-:-:S05]  /*3930*/  PRMT R123, R218, 0x8880, RZ ;  /* 0x00008880da7b7816 */ /* 0x004fca00000000ff */
[----:B------:R-:W-:-:S07]  /*3940*/  IMAD R226, R123, R216, RZ ;  /* 0x000000d87be27224 */ /* 0x000fce00078e02ff */
.L_x_89:
[----:B------:R-:W-:Y:S05]  /*3950*/  BSYNC B1 ;  /* 0x0000000000017941 */ /* 0x000fea0003800000 */
.L_x_88:
[----:B------:R-:W-:Y:S01]  /*3960*/  @!P5 IMAD R149, R149, R217, R226 ;  /* 0x000000d99595d224 */ /* 0x000fe200078e02e2 */
[----:B------:R-:W-:Y:S04]  /*3970*/  BSSY B1, `(.L_x_90) ;  /* 0x0000006000017945 */ /* 0x000fe80003800000 */
[----:B------:R0:W-:Y:S01]  /*3980*/  @!P5 STG.E.U8 desc[UR36][R20.64+0x39], R149 ;  /* 0x000039951400d986 */ /* 0x0001e2000c101124 */
[----:B------:R-:W-:Y:S05]  /*3990*/  @P2 BRA `(.L_x_91) ;  /* 0x00000000000c2947 */ /* 0x000fea0003800000 */
[----:B------:R-:W2:Y:S02]  /*39a0*/  LDG.E.U8 R218, desc[UR36][R120.64+0x38] ;  /* 0x0000382478da7981 */ /* 0x000ea4000c1e1100 */
[----:B--2---:R-:W-:-:S05]  /*39b0*/  PRMT R123, R218, 0x8880, RZ ;  /* 0x00008880da7b7816 */ /* 0x004fca00000000ff */
[----:B------:R-:W-:-:S07]  /*39c0*/  IMAD R226, R123, R216, RZ ;  /* 0x000000d87be27224 */ /* 0x000fce00078e02ff */
.L_x_91:
[----:B------:R-:W-:Y:S05]  /*39d0*/  BSYNC B1 ;  /* 0x0000000000017941 */ /* 0x000fea0003800000 */
.L_x_90:
        /* <DEDUP_REMOVED lines=11> */
.L_x_93:
[----:B------:R-:W-:Y:S05]  /*3a90*/  BSYNC B1 ;  /* 0x0000000000017941 */ /* 0x000fea0003800000 */
.L_x_92:
[----:B------:R-:W-:Y:S01]  /*3aa0*/  @!P4 IMAD R151, R151, R217, R226 ;  /* 0x000000d99797c224 */ /* 0x000fe200078e02e2 */
[----:B------:R-:W-:Y:S04]  /*3ab0*/  BSSY B1, `(.L_x_94) ;  /* 0x0000006000017945 */ /* 0x000fe80003800000 */
[----:B------:R0:W-:Y:S01]  /*3ac0*/  @!P4 STG.E.U8 desc[UR36][R12.64+0x39], R151 ;  /* 0x000039970c00c986 */ /* 0x0001e2000c101124 */
[----:B------:R-:W-:Y:S05]  /*3ad0*/  @P3 BRA `(.L_x_95) ;  /* 0x00000000000c3947 */ /* 0x000fea0003800000 */
[----:B------:R-:W2:Y:S02]  /*3ae0*/  LDG.E.U8 R218, desc[UR36][R22.64+0x40] ;  /* 0x0000402416da7981 */ /* 0x000ea4000c1e1100 */
[----:B--2---:R-:W-:-:S05]  /*3af0*/  PRMT R123, R218, 0x8880, RZ ;  /* 0x00008880da7b7816 */ /* 0x004fca00000000ff */
[----:B------:R-:W-:-:S07]  /*3b00*/  IMAD R226, R123, R216, RZ ;  /* 0x000000d87be27224 */ /* 0x000fce00078e02ff */
.L_x_95:
[----:B------:R-:W-:Y:S05]  /*3b10*/  BSYNC B1 ;  /* 0x0000000000017941 */ /* 0x000fea0003800000 */
.L_x_94:
[----:B--2---:R-:W-:Y:S01]  /*3b20*/  @!P3 IMAD R123, R152, R217, R226 ;  /* 0x000000d9987bb224 */ /* 0x004fe200078e02e2 */
[----:B------:R-:W-:Y:S04]  /*3b30*/  BSSY B1, `(.L_x_96) ;  /* 0x0000006000017945 */ /* 0x000fe80003800000 */
[----:B------:R2:W-:Y:S01]  /*3b40*/  @!P3 STG.E.U8 desc[UR36][R20.64+0x40], R123 ;  /* 0x0000407b1400b986 */ /* 0x0005e2000c101124 */
[----:B------:R-:W-:Y:S05]  /*3b50*/  @P5 BRA `(.L_x_97) ;  /* 0x00000000000c5947 */ /* 0x000fea0003800000 */
[----:B------:R-:W2:Y:S02]  /*3b60*/  LDG.E.U8 R218, desc[UR36][R22.64+0x41] ;  /* 0x0000412416da7981 */ /* 0x000ea4000c1e1100 */
[----:B--2---:R-:W-:-:S05]  /*3b70*/  PRMT R123, R218, 0x8880, RZ ;  /* 0x00008880da7b7816 */ /* 0x004fca00000000ff */
[----:B------:R-:W-:-:S07]  /*3b80*/  IMAD R226, R123, R216, RZ ;  /* 0x000000d87be27224 */ /* 0x000fce00078e02ff */
.L_x_97:
[----:B------:R-:W-:Y:S05]  /*3b90*/  BSYNC B1 ;  /* 0x0000000000017941 */ /* 0x000fea0003800000 */
.L_x_96:
[----:B------:R-:W-:Y:S01]  /*3ba0*/  @!P5 IMAD R153, R153, R217, R226 ;  /* 0x000000d99999d224 */ /* 0x000fe200078e02e2 */
[----:B------:R-:W-:Y:S04]  /*3bb0*/  BSSY B1, `(.L_x_98) ;  /* 0x0000006000017945 */ /* 0x000fe80003800000 */
[----:B------:R0:W-:Y:S01]  /*3bc0*/  @!P5 STG.E.U8 desc[UR36][R20.64+0x41], R153 ;  /* 0x000041991400d986 */ /* 0x0001e2000c101124 */
[----:B------:R-:W-:Y:S05]  /*3bd0*/  @P2 BRA `(.L_x_99) ;  /* 0x00000000000c2947 */ /* 0x000fea0003800000 */
[----:B------:R-:W2:Y:S02]  /*3be0*/  LDG.E.U8 R218, desc[UR36][R120.64+0x40] ;  /* 0x0000402478da7981 */ /* 0x000ea4000c1e1100 */
[----:B--2---:R-:W-:-:S05]  /*3bf0*/  PRMT R123, R218, 0x8880, RZ ;  /* 0x00008880da7b7816 */ /* 0x004fca00000000ff */
[----:B------:R-:W-:-:S07]  /*3c00*/  IMAD R226, R123, R216, RZ ;  /* 0x000000d87be27224 */ /* 0x000fce00078e02ff */
.L_x_99:
[----:B------:R-:W-:Y:S05]  /*3c10*/  BSYNC B1 ;  /* 0x0000000000017941 */ /* 0x000fea0003800000 */
.L_x_98:
        /* <DEDUP_REMOVED lines=11> */
.L_x_101:
[----:B------:R-:W-:Y:S05]  /*3cd0*/  BSYNC B1 ;  /* 0x0000000000017941 */ /* 0x000fea0003800000 */
.L_x_100:
[----:B------:R-:W-:Y:S01]  /*3ce0*/  @!P4 IMAD R155, R155, R217, R226 ;  /* 0x000000d99b9bc224 */ /* 0x000fe200078e02e2 */
[----:B------:R-:W-:Y:S04]  /*3cf0*/  BSSY B1, `(.L_x_102) ;  /* 0x0000006000017945 */ /* 0x000fe80003800000 */
[----:B------:R0:W-:Y:S01]  /*3d00*/  @!P4 STG.E.U8 desc[UR36][R12.64+0x41], R155 ;  /* 0x0000419b0c00c986 */ /* 0x0001e2000c101124 */
[----:B------:R-:W-:Y:S05]  /*3d10*/  @P3 BRA `(.L_x_103) ;  /* 0x00000000000c3947 */ /* 0x000fea0003800000 */
[----:B------:R-:W2:Y:S02]  /*3d20*/  LDG.E.U8 R218, desc[UR36][R22.64+0x48] ;  /* 0x0000482416da7981 */ /* 0x000ea4000c1e1100 */
[----:B--2---:R-:W-:-:S05]  /*3d30*/  PRMT R123, R218, 0x8880, RZ ;  /* 0x00008880da7b7816 */ /* 0x004fca00000000ff */
[----:B------:R-:W-:-:S07]  /*3d40*/  IMAD R226, R123, R216, RZ ;  /* 0x000000d87be27224 */ /* 0x000fce00078e02ff */
.L_x_103:
[----:B------:R-:W-:Y:S05]  /*3d50*/  BSYNC B1 ;  /* 0x0000000000017941 */ /* 0x000fea0003800000 */
.L_x_102:
[----:B--2---:R-:W-:Y:S01]  /*3d60*/  @!P3 IMAD R123, R156, R217, R226 ;  /* 0x000000d99c7bb224 */ /* 0x004fe200078e02e2 */
[----:B------:R-:W-:Y:S04]  /*3d70*/  BSSY B1, `(.L_x_104) ;  /* 0x0000006000017945 */ /* 0x000fe80003800000 */
[----:B------:R2:W-:Y:S01]  /*3d80*/  @!P3 STG.E.U8 desc[UR36][R20.64+0x48], R123 ;  /* 0x0000487b1400b986 */ /* 0x0005e2000c101124 */
[----:B------:R-:W-:Y:S05]  /*3d90*/  @P5 BRA `(.L_x_105) ;  /* 0x00000000000c5947 */ /* 0x000fea0003800000 */
[----:B------:R-:W2:Y:S02]  /*3da0*/  LDG.E.U8 R218, desc[UR36][R22.64+0x49] ;  /* 0x0000492416da7981 */ /* 0x000ea4000c1e1100 */
[----:B--2---:R-:W-:-:S05]  /*3db0*/  PRMT R123, R218, 0x8880, RZ ;  /* 0x00008880da7b7816 */ /* 0x004fca00000000ff */
[----:B------:R-:W-:-:S07]  /*3dc0*/  IMAD R226, R123, R216, RZ ;  /* 0x000000d87be27224 */ /* 0x000fce00078e02ff */
.L_x_105:
[----:B------:R-:W-:Y:S05]  /*3dd0*/  BSYNC B1 ;  /* 0x0000000000017941 */ /* 0x000fea0003800000 */
.L_x_104:
[----:B------:R-:W-:Y:S01]  /*3de0*/  @!P5 IMAD R157, R157, R217, R226 ;  /* 0x000000d99d9dd224 */ /* 0x000fe200078e02e2 */
[----:B------:R-:W-:Y:S04]  /*3df0*/  BSSY B1, `(.L_x_106) ;  /* 0x0000006000017945 */ /* 0x000fe80003800000 */
[----:B------:R0:W-:Y:S01]  /*3e00*/  @!P5 STG.E.U8 desc[UR36][R20.64+0x49], R157 ;  /* 0x0000499d1400d986 */ /* 0x0001e2000c101124 */
[----:B------:R-:W-:Y:S05]  /*3e10*/  @P2 BRA `(.L_x_107) ;  /* 0x00000000000c2947 */ /* 0x000fea0003800000 */
[----:B------:R-:W2:Y:S02]  /*3e20*/  LDG.E.U8 R218, desc[UR36][R120.64+0x48] ;  /* 0x0000482478da7981 */ /* 0x000ea4000c1e1100 */
[----:B--2---:R-:W-:-:S05]  /*3e30*/  PRMT R123, R218, 0x8880, RZ ;  /* 0x00008880da7b7816 */ /* 0x004fca00000000ff */
[----:B------:R-:W-:-:S07]  /*3e40*/  IMAD R226, R123, R216, RZ ;  /* 0x000000d87be27224 */ /* 0x000fce00078e02ff */
.L_x_107:
[----:B------:R-:W-:Y:S05]  /*3e50*/  BSYNC B1 ;  /* 0x0000000000017941 */ /* 0x000fea0003800000 */
.L_x_106:
        /* <DEDUP_REMOVED lines=11> */
.L_x_109:
[----:B------:R-:W-:Y:S05]  /*3f10*/  BSYNC B1 ;  /* 0x0000000000017941 */ /* 0x000fea0003800000 */
.L_x_108:
[----:B------:R-:W-:Y:S01]  /*3f20*/  @!P4 IMAD R159, R159, R217, R226 ;  /* 0x000000d99f9fc224 */ /* 0x000fe200078e02e2 */
[----:B------:R-:W-:Y:S04]  /*3f30*/  BSSY B1, `(.L_x_110) ;  /* 0x0000006000017945 */ /* 0x000fe80003800000 */
[----:B------:R0:W-:Y:S01]  /*3f40*/  @!P4 STG.E.U8 desc[UR36][R12.64+0x49], R159 ;  /* 0x0000499f0c00c986 */ /* 0x0001e2000c101124 */
[----:B------:R-:W-:Y:S05]  /*3f50*/  @P3 BRA `(.L_x_111) ;  /* 0x00000000000c3947 */ /* 0x000fea0003800000 */
[----:B------:R-:W2:Y:S02]  /*3f60*/  LDG.E.U8 R218, desc[UR36][R22.64+0x50] ;  /* 0x0000502416da7981 */ /* 0x000ea4000c1e1100 */
[----:B--2---:R-:W-:-:S05]  /*3f70*/  PRMT R123, R218, 0x8880, RZ ;  /* 0x00008880da7b7816 */ /* 0x004fca00000000ff */
[----:B------:R-:W-:-:S07]  /*3f80*/  IMAD R226, R123, R216, RZ ;  /* 0x000000d87be27224 */ /* 0x000fce00078e02ff */
.L_x_111:
[----:B------:R-:W-:Y:S05]  /*3f90*/  BSYNC B1 ;  /* 0x0000000000017941 */ /* 0x000fea0003800000 */
.L_x_110:
[----:B--2---:R-:W-:Y:S01]  /*3fa0*/  @!P3 IMAD R123, R160, R217, R226 ;  /* 0x000000d9a07bb224 */ /* 0x004fe200078e02e2 */
[----:B------:R-:W-:Y:S04]  /*3fb0*/  BSSY B1, `(.L_x_112) ;  /* 0x0000006000017945 */ /* 0x000fe80003800000 */
[----:B------:R2:W-:Y:S01]  /*3fc0*/  @!P3 STG.E.U8 desc[UR36][R20.64+0x50], R123 ;  /* 0x0000507b1400b986 */ /* 0x0005e2000c101124 */
[----:B------:R-:W-:Y:S05]  /*3fd0*/  @P5 BRA `(.L_x_113) ;  /* 0x00000000000c5947 */ /* 0x000fea0003800000 */
[----:B------:R-:W2:Y:S02]  /*3fe0*/  LDG.E.U8 R218, desc[UR36][R22.64+0x51] ;  /* 0x0000512416da7981 */ /* 0x000ea4000c1e1100 */
[----:B--2---:R-:W-:-:S05]  /*3ff0*/  PRMT R123, R218, 0x8880, RZ ;  /* 0x00008880da7b7816 */ /* 0x004fca00000000ff */
[----:B------:R-:W-:-:S07]  /*4000*/  IMAD R226, R123, R216, RZ ;  /* 0x000000d87be27224 */ /* 0x000fce00078e02ff */
.L_x_113:
[----:B------:R-:W-:Y:S05]  /*4010*/  BSYNC B1 ;  /* 0x0000000000017941 */ /* 0x000fea0003800000 */
.L_x_112:
[----:B------:R-:W-:Y:S01]  /*4020*/  @!P5 IMAD R161, R161, R217, R226 ;  /* 0x000000d9a1a1d224 */ /* 0x000fe200078e02e2 */
[----:B------:R-:W-:Y:S04]  /*4030*/  BSSY B1, `(.L_x_114) ;  /* 0x0000006000017945 */ /* 0x000fe80003800000 */
[----:B------:R0:W-:Y:S01]  /*4040*/  @!P5 STG.E.U8 desc[UR36][R20.64+0x51], R161 ;  /* 0x000051a11400d986 */ /* 0x0001e2000c101124 */
[----:B------:R-:W-:Y:S05]  /*4050*/  @P2 BRA `(.L_x_115) ;  /* 0x00000000000c2947 */ /* 0x000fea0003800000 */
[----:B------:R-:W2:Y:S02]  /*4060*/  LDG.E.U8 R218, desc[UR36][R120.64+0x50] ;  /* 0x0000502478da7981 */ /* 0x000ea4000c1e1100 */
[----:B--2---:R-:W-:-:S05]  /*4070*/  PRMT R123, R218, 0x8880, RZ ;  /* 0x00008880da7b7816 */ /* 0x004fca00000000ff */
[----:B------:R-:W-:-:S07]  /*4080*/  IMAD R226, R123, R216, RZ ;  /* 0x000000d87be27224 */ /* 0x000fce00078e02ff */
.L_x_115:
[----:B------:R-:W-:Y:S05]  /*4090*/  BSYNC B1 ;  /* 0x0000000000017941 */ /* 0x000fea0003800000 */
.L_x_114:
        /* <DEDUP_REMOVED lines=11> */
.L_x_117:
[----:B------:R-:W-:Y:S05]  /*4150*/  BSYNC B1 ;  /* 0x0000000000017941 */ /* 0x000fea0003800000 */
.L_x_116:
[----:B------:R-:W-:Y:S01]  /*4160*/  @!P4 IMAD R163, R163, R217, R226 ;  /* 0x000000d9a3a3c224 */ /* 0x000fe200078e02e2 */
[----:B------:R-:W-:Y:S04]  /*4170*/  BSSY B1, `(.L_x_118) ;  /* 0x0000006000017945 */ /* 0x000fe80003800000 */
[----:B------:R0:W-:Y:S01]  /*4180*/  @!P4 STG.E.U8 desc[UR36][R12.64+0x51], R163 ;  /* 0x000051a30c00c986 */ /* 0x0001e2000c101124 */
[----:B------:R-:W-:Y:S05]  /*4190*/  @P3 BRA `(.L_x_119) ;  /* 0x00000000000c3947 */ /* 0x000fea0003800000 */
[----:B------:R-:W2:Y:S02]  /*41a0*/  LDG.E.U8 R218, desc[UR36][R22.64+0x58] ;  /* 0x0000582416da7981 */ /* 0x000ea4000c1e1100 */
[----:B--2---:R-:W-:-:S05]  /*41b0*/  PRMT R123, R218, 0x8880, RZ ;  /* 0x00008880da7b7816 */ /* 0x004fca00000000ff */
[----:B------:R-:W-:-:S07]  /*41c0*/  IMAD R226, R123, R216, RZ ;  /* 0x000000d87be27224 */ /* 0x000fce00078e02ff */
.L_x_119:
[----:B------:R-:W-:Y:S05]  /*41d0*/  BSYNC B1 ;  /* 0x0000000000017941 */ /* 0x000fea0003800000 */
.L_x_118:
[----:B--2---:R-:W-:Y:S01]  /*41e0*/  @!P3 IMAD R123, R164, R217, R226 ;  /* 0x000000d9a47bb224 */ /* 0x004fe200078e02e2 */
[----:B------:R-:W-:Y:S04]  /*41f0*/  BSSY B1, `(.L_x_120) ;  /* 0x0000006000017945 */ /* 0x000fe80003800000 */
[----:B------:R2:W-:Y:S01]  /*4200*/  @!P3 STG.E.U8 desc[UR36][R20.64+0x58], R123 ;  /* 0x0000587b1400b986 */ /* 0x0005e2000c101124 */
[----:B------:R-:W-:Y:S05]  /*4210*/  @P5 BRA `(.L_x_121) ;  /* 0x00000000000c5947 */ /* 0x000fea0003800000 */
[----:B------:R-:W2:Y:S02]  /*4220*/  LDG.E.U8 R218, desc[UR36][R22.64+0x59] ;  /* 0x0000592416da7981 */ /* 0x000ea4000c1e1100 */
[----:B--2---:R-:W-:-:S05]  /*4230*/  PRMT R123, R218, 0x8880, RZ ;  /* 0x00008880da7b7816 */ /* 0x004fca00000000ff */
[----:B------:R-:W-:-:S07]  /*4240*/  IMAD R226, R123, R216, RZ ;  /* 0x000000d87be27224 */ /* 0x000fce00078e02ff */
.L_x_121:
[----:B------:R-:W-:Y:S05]  /*4250*/  BSYNC B1 ;  /* 0x0000000000017941 */ /* 0x000fea0003800000 */
.L_x_120:
[----:B------:R-:W-:Y:S01]  /*4260*/  @!P5 IMAD R165, R165, R217, R226 ;  /* 0x000000d9a5a5d224 */ /* 0x000fe200078e02e2 */
[----:B------:R-:W-:Y:S04]  /*4270*/  BSSY B1, `(.L_x_122) ;  /* 0x0000006000017945 */ /* 0x000fe80003800000 */
[----:B------:R0:W-:Y:S01]  /*4280*/  @!P5 STG.E.U8 desc[UR36][R20.64+0x59], R165 ;  /* 0x000059a51400d986 */ /* 0x0001e2000c101124 */
[----:B------:R-:W-:Y:S05]  /*4290*/  @P2 BRA `(.L_x_123) ;  /* 0x00000000000c2947 */ /* 0x000fea0003800000 */
[----:B------:R-:W2:Y:S02]  /*42a0*/  LDG.E.U8 R218, desc[UR36][R120.64+0x58] ;  /* 0x0000582478da7981 */ /* 0x000ea4000c1e1100 */
[----:B--2---:R-:W-:-:S05]  /*42b0*/  PRMT R123, R218, 0x8880, RZ ;  /* 0x00008880da7b7816 */ /* 0x004fca00000000ff */
[----:B------:R-:W-:-:S07]  /*42c0*/  IMAD R226, R123, R216, RZ ;  /* 0x000000d87be27224 */ /* 0x000fce00078e02ff */
.L_x_123:
[----:B------:R-:W-:Y:S05]  /*42d0*/  BSYNC B1 ;  /* 0x0000000000017941 */ /* 0x000fea0003800000 */
.L_x_122:
        /* <DEDUP_REMOVED lines=11> */
.L_x_125:
[----:B------:R-:W-:Y:S05]  /*4390*/  BSYNC B1 ;  /* 0x0000000000017941 */ /* 0x000fea0003800000 */
.L_x_124:
[----:B------:R-:W-:Y:S01]  /*43a0*/  @!P4 IMAD R167, R167, R217, R226 ;  /* 0x000000d9a7a7c224 */ /* 0x000fe200078e02e2 */
[----:B------:R-:W-:Y:S04]  /*43b0*/  BSSY B1, `(.L_x_126) ;  /* 0x0000006000017945 */ /* 0x000fe80003800000 */
[----:B------:R0:W-:Y:S01]  /*43c0*/  @!P4 STG.E.U8 desc[UR36][R12.64+0x59], R167 ;  /* 0x000059a70c00c986 */ /* 0x0001e2000c101124 */
[----:B------:R-:W-:Y:S05]  /*43d0*/  @P3 BRA `(.L_x_127) ;  /* 0x00000000000c3947 */ /* 0x000fea0003800000 */
[----:B------:R-:W2:Y:S02]  /*43e0*/  LDG.E.U8 R218, desc[UR36][R22.64+0x60] ;  /* 0x0000602416da7981 */ /* 0x000ea4000c1e1100 */
[----:B--2---:R-:W-:-:S05]  /*43f0*/  PRMT R123, R218, 0x8880, RZ ;  /* 0x00008880da7b7816 */ /* 0x004fca00000000ff */
[----:B------:R-:W-:-:S07]  /*4400*/  IMAD R226, R123, R216, RZ ;  /* 0x000000d87be27224 */ /* 0x000fce00078e02ff */
.L_x_127:
[----:B------:R-:W-:Y:S05]  /*4410*/  BSYNC B1 ;  /* 0x0000000000017941 */ /* 0x000fea0003800000 */
.L_x_126:
[----:B--2---:R-:W-:Y:S01]  /*4420*/  @!P3 IMAD R123, R168, R217, R226 ;  /* 0x000000d9a87bb224 */ /* 0x004fe200078e02e2 */
[----:B------:R-:W-:Y:S04]  /*4430*/  BSSY B1, `(.L_x_128) ;  /* 0x0000006000017945 */ /* 0x000fe80003800000 */
[----:B------:R2:W-:Y:S01]  /*4440*/  @!P3 STG.E.U8 desc[UR36][R20.64+0x60], R123 ;  /* 0x0000607b1400b986 */ /* 0x0005e2000c101124 */
[----:B------:R-:W-:Y:S05]  /*4450*/  @P5 BRA `(.L_x_129) ;  /* 0x00000000000c5947 */ /* 0x000fea0003800000 */
[----:B------:R-:W2:Y:S02]  /*4460*/  LDG.E.U8 R218, desc[UR36][R22.64+0x61] ;  /* 0x0000612416da7981 */ /* 0x000ea4000c1e1100 */
[----:B--2---:R-:W-:-:S05]  /*4470*/  PRMT R123, R218, 0x8880, RZ ;  /* 0x00008880da7b7816 */ /* 0x004fca00000000ff */
[----:B------:R-:W-:-:S07]  /*4480*/  IMAD R226, R123, R216, RZ ;  /* 0x000000d87be27224 */ /* 0x000fce00078e02ff */
.L_x_129:
[----:B------:R-:W-:Y:S05]  /*4490*/  BSYNC B1 ;  /* 0x0000000000017941 */ /* 0x000fea0003800000 */
.L_x_128:
[----:B------:R-:W-:Y:S01]  /*44a0*/  @!P5 IMAD R169, R169, R217, R226 ;  /* 0x000000d9a9a9d224 */ /* 0x000fe200078e02e2 */
[----:B------:R-:W-:Y:S04]  /*44b0*/  BSSY B1, `(.L_x_130) ;  /* 0x0000006000017945 */ /* 0x000fe80003800000 */
[----:B------:R0:W-:Y:S01]  /*44c0*/  @!P5 STG.E.U8 desc[UR36][R20.64+0x61], R169 ;  /* 0x000061a91400d986 */ /* 0x0001e2000c101124 */
[----:B------:R-:W-:Y:S05]  /*44d0*/  @P2 BRA `(.L_x_131) ;  /* 0x00000000000c2947 */ /* 0x000fea0003800000 */
[----:B------:R-:W2:Y:S02]  /*44e0*/  LDG.E.U8 R218, desc[UR36][R120.64+0x60] ;  /* 0x0000602478da7981 */ /* 0x000ea4000c1e1100 */
[----:B--2---:R-:W-:-:S05]  /*44f0*/  PRMT R123, R218, 0x8880, RZ ;  /* 0x00008880da7b7816 */ /* 0x004fca00000000ff */
[----:B------:R-:W-:-:S07]  /*4500*/  IMAD R226, R123, R216, RZ ;  /* 0x000000d87be27224 */ /* 0x000fce00078e02ff */
.L_x_131:
[----:B------:R-:W-:Y:S05]  /*4510*/  BSYNC B1 ;  /* 0x0000000000017941 */ /* 0x000fea0003800000 */
.L_x_130:
        /* <DEDUP_REMOVED lines=11> */
.L_x_133:
[----:B------:R-:W-:Y:S05]  /*45d0*/  BSYNC B1 ;  /* 0x0000000000017941 */ /* 0x000fea0003800000 */
.L_x_132:
[----:B------:R-:W-:Y:S01]  /*45e0*/  @!P4 IMAD R171, R171, R217, R226 ;  /* 0x000000d9ababc224 */ /* 0x000fe200078e02e2 */
[----:B------:R-:W-:Y:S04]  /*45f0*/  BSSY B1, `(.L_x_134) ;  /* 0x0000006000017945 */ /* 0x000fe80003800000 */
[----:B------:R0:W-:Y:S01]  /*4600*/  @!P4 STG.E.U8 desc[UR36][R12.64+0x61], R171 ;  /* 0x000061ab0c00c986 */ /* 0x0001e2000c101124 */
[----:B------:R-:W-:Y:S05]  /*4610*/  @P3 BRA `(.L_x_135) ;  /* 0x00000000000c3947 */ /* 0x000fea0003800000 */
[----:B------:R-:W2:Y:S02]  /*4620*/  LDG.E.U8 R218, desc[UR36][R22.64+0x68] ;  /* 0x0000682416da7981 */ /* 0x000ea4000c1e1100 */
[----:B--2---:R-:W-:-:S05]  /*4630*/  PRMT R123, R218, 0x8880, RZ ;  /* 0x00008880da7b7816 */ /* 0x004fca00000000ff */
[----:B------:R-:W-:-:S07]  /*4640*/  IMAD R226, R123, R216, RZ ;  /* 0x000000d87be27224 */ /* 0x000fce00078e02ff */
.L_x_135:
[----:B------:R-:W-:Y:S05]  /*4650*/  BSYNC B1 ;  /* 0x0000000000017941 */ /* 0x000fea0003800000 */
.L_x_134:
[----:B--2---:R-:W-:Y:S01]  /*4660*/  @!P3 IMAD R123, R172, R217, R226 ;  /* 0x000000d9ac7bb224 */ /* 0x004fe200078e02e2 */
[----:B------:R-:W-:Y:S04]  /*4670*/  BSSY B1, `(.L_x_136) ;  /* 0x0000006000017945 */ /* 0x000fe80003800000 */
[----:B------:R2:W-:Y:S01]  /*4680*/  @!P3 STG.E.U8 desc[UR36][R20.64+0x68], R123 ;  /* 0x0000687b1400b986 */ /* 0x0005e2000c101124 */
[----:B------:R-:W-:Y:S05]  /*4690*/  @P5 BRA `(.L_x_137) ;  /* 0x00000000000c5947 */ /* 0x000fea0003800000 */
[----:B------:R-:W2:Y:S02]  /*46a0*/  LDG.E.U8 R218, desc[UR36][R22.64+0x69] ;  /* 0x0000692416da7981 */ /* 0x000ea4000c1e1100 */
[----:B--2---:R-:W-:-:S05]  /*46b0*/  PRMT R123, R218, 0x8880, RZ ;  /* 0x00008880da7b7816 */ /* 0x004fca00000000ff */
[----:B------:R-:W-:-:S07]  /*46c0*/  IMAD R226, R123, R216, RZ ;  /* 0x000000d87be27224 */ /* 0x000fce00078e02ff */
.L_x_137:
[----:B------:R-:W-:Y:S05]  /*46d0*/  BSYNC B1 ;  /* 0x0000000000017941 */ /* 0x000fea0003800000 */
.L_x_136:
[----:B------:R-:W-:Y:S01]  /*46e0*/  @!P5 IMAD R173, R173, R217, R226 ;  /* 0x000000d9adadd224 */ /* 0x000fe200078e02e2 */
[----:B------:R-:W-:Y:S04]  /*46f0*/  BSSY B1, `(.L_x_138) ;  /* 0x0000006000017945 */ /* 0x000fe80003800000 */
[----:B------:R0:W-:Y:S01]  /*4700*/  @!P5 STG.E.U8 desc[UR36][R20.64+0x69], R173 ;  /* 0x000069ad1400d986 */ /* 0x0001e2000c101124 */
[----:B------:R-:W-:Y:S05]  /*4710*/  @P2 BRA `(.L_x_139) ;  /* 0x00000000000c2947 */ /* 0x000fea0003800000 */
[----:B------:R-:W2:Y:S02]  /*4720*/  LDG.E.U8 R218, desc[UR36][R120.64+0x68] ;  /* 0x0000682478da7981 */ /* 0x000ea4000c1e1100 */
[----:B--2---:R-:W-:-:S05]  /*4730*/  PRMT R123, R218, 0x8880, RZ ;  /* 0x00008880da7b7816 */ /* 0x004fca00000000ff */
[----:B------:R-:W-:-:S07]  /*4740*/  IMAD R226, R123, R216, RZ ;  /* 0x000000d87be27224 */ /* 0x000fce00078e02ff */
.L_x_139:
[----:B------:R-:W-:Y:S05]  /*4750*/  BSYNC B1 ;  /* 0x0000000000017941 */ /* 0x000fea0003800000 */
.L_x_138:
        /* <DEDUP_REMOVED lines=11> */
.L_x_141:
[----:B------:R-:W-:Y:S05]  /*4810*/  BSYNC B1 ;  /* 0x0000000000017941 */ /* 0x000fea0003800000 */
.L_x_140:
[----:B------:R-:W-:Y:S01]  /*4820*/  @!P4 IMAD R175, R175, R217, R226 ;  /* 0x000000d9afafc224 */ /* 0x000fe200078e02e2 */
[----:B------:R-:W-:Y:S04]  /*4830*/  BSSY B1, `(.L_x_142) ;  /* 0x0000006000017945 */ /* 0x000fe80003800000 */
[----:B------:R0:W-:Y:S01]  /*4840*/  @!P4 STG.E.U8 desc[UR36][R12.64+0x69], R175 ;  /* 0x000069af0c00c986 */ /* 0x0001e2000c101124 */
[----:B------:R-:W-:Y:S05]  /*4850*/  @P3 BRA `(.L_x_143) ;  /* 0x00000000000c3947 */ /* 0x000fea0003800000 */
[----:B------:R-:W2:Y:S02]  /*4860*/  LDG.E.U8 R218, desc[UR36][R22.64+0x70] ;  /* 0x0000702416da7981 */ /* 0x000ea4000c1e1100 */
[----:B--2---:R-:W-:-:S05]  /*4870*/  PRMT R123, R218, 0x8880, RZ ;  /* 0x00008880da7b7816 */ /* 0x004fca00000000ff */
[----:B------:R-:W-:-:S07]  /*4880*/  IMAD R226, R123, R216, RZ ;  /* 0x000000d87be27224 */ /* 0x000fce00078e02ff */
.L_x_143:
[----:B------:R-:W-:Y:S05]  /*4890*/  BSYNC B1 ;  /* 0x0000000000017941 */ /* 0x000fea0003800000 */
.L_x_142:
[----:B--2---:R-:W-:Y:S01]  /*48a0*/  @!P3 IMAD R123, R176, R217, R226 ;  /* 0x000000d9b07bb224 */ /* 0x004fe200078e02e2 */
[----:B------:R-:W-:Y:S04]  /*48b0*/  BSSY B1, `(.L_x_144) ;  /* 0x0000006000017945 */ /* 0x000fe80003800000 */
[----:B------:R2:W-:Y:S01]  /*48c0*/  @!P3 STG.E.U8 desc[UR36][R20.64+0x70], R123 ;  /* 0x0000707b1400b986 */ /* 0x0005e2000c101124 */
[----:B------:R-:W-:Y:S05]  /*48d0*/  @P5 BRA `(.L_x_145) ;  /* 0x00000000000c5947 */ /* 0x000fea0003800000 */
[----:B------:R-:W2:Y:S02]  /*48e0*/  LDG.E.U8 R218, desc[UR36][R22.64+0x71] ;  /* 0x0000712416da7981 */ /* 0x000ea4000c1e1100 */
[----:B--2---:R-:W-:-:S05]  /*48f0*/  PRMT R123, R218, 0x8880, RZ ;  /* 0x00008880da7b7816 */ /* 0x004fca00000000ff */
[----:B------:R-:W-:-:S07]  /*4900*/  IMAD R226, R123, R216, RZ ;  /* 0x000000d87be27224 */ /* 0x000fce00078e02ff */
.L_x_145:
[----:B------:R-:W-:Y:S05]  /*4910*/  BSYNC B1 ;  /* 0x0000000000017941 */ /* 0x000fea0003800000 */
.L_x_144:
[----:B------:R-:W-:Y:S01]  /*4920*/  @!P5 IMAD R177, R177, R217, R226 ;  /* 0x000000d9b1b1d224 */ /* 0x000fe200078e02e2 */
[----:B------:R-:W-:Y:S04]  /*4930*/  BSSY B1, `(.L_x_146) ;  /* 0x0000006000017945 */ /* 0x000fe80003800000 */
[----:B------:R0:W-:Y:S01]  /*4940*/  @!P5 STG.E.U8 desc[UR36][R20.64+0x71], R177 ;  /* 0x000071b11400d986 */ /* 0x0001e2000c101124 */
[----:B------:R-:W-:Y:S05]  /*4950*/  @P2 BRA `(.L_x_147) ;  /* 0x00000000000c2947 */ /* 0x000fea0003800000 */
[----:B------:R-:W2:Y:S02]  /*4960*/  LDG.E.U8 R218, desc[UR36][R120.64+0x70] ;  /* 0x0000702478da7981 */ /* 0x000ea4000c1e1100 */
[----:B--2---:R-:W-:-:S05]  /*4970*/  PRMT R123, R218, 0x8880, RZ ;  /* 0x00008880da7b7816 */ /* 0x004fca00000000ff */
[----:B------:R-:W-:-:S07]  /*4980*/  IMAD R226, R123, R216, RZ ;  /* 0x000000d87be27224 */ /* 0x000fce00078e02ff */
.L_x_147:
[----:B------:R-:W-:Y:S05]  /*4990*/  BSYNC B1 ;  /* 0x0000000000017941 */ /* 0x000fea0003800000 */
.L_x_146:
        /* <DEDUP_REMOVED lines=11> */
.L_x_149:
[----:B------:R-:W-:Y:S05]  /*4a50*/  BSYNC B1 ;  /* 0x0000000000017941 */ /* 0x000fea0003800000 */
.L_x_148:
[----:B------:R-:W-:Y:S01]  /*4a60*/  @!P4 IMAD R179, R179, R217, R226 ;  /* 0x000000d9b3b3c224 */ /* 0x000fe200078e02e2 */
[----:B------:R-:W-:Y:S04]  /*4a70*/  BSSY B1, `(.L_x_150) ;  /* 0x0000006000017945 */ /* 0x000fe80003800000 */
[----:B------:R0:W-:Y:S01]  /*4a80*/  @!P4 STG.E.U8 desc[UR36][R12.64+0x71], R179 ;  /* 0x000071b30c00c986 */ /* 0x0001e2000c101124 */
[----:B------:R-:W-:Y:S05]  /*4a90*/  @P3 BRA `(.L_x_151) ;  /* 0x00000000000c3947 */ /* 0x000fea0003800000 */
[----:B------:R-:W2:Y:S02]  /*4aa0*/  LDG.E.U8 R218, desc[UR36][R22.64+0x78] ;  /* 0x0000782416da7981 */ /* 0x000ea4000c1e1100 */
[----:B--2---:R-:W-:-:S05]  /*4ab0*/  PRMT R123, R218, 0x8880, RZ ;  /* 0x00008880da7b7816 */ /* 0x004fca00000000ff */
[----:B------:R-:W-:-:S07]  /*4ac0*/  IMAD R226, R123, R216, RZ ;  /* 0x000000d87be27224 */ /* 0x000fce00078e02ff */
.L_x_151:
[----:B------:R-:W-:Y:S05]  /*4ad0*/  BSYNC B1 ;  /* 0x0000000000017941 */ /* 0x000fea0003800000 */
.L_x_150:
[----:B--2---:R-:W-:Y:S01]  /*4ae0*/  @!P3 IMAD R123, R180, R217, R226 ;  /* 0x000000d9b47bb224 */ /* 0x004fe200078e02e2 */
[----:B------:R-:W-:Y:S04]  /*4af0*/  BSSY B1, `(.L_x_152) ;  /* 0x0000006000017945 */ /* 0x000fe80003800000 */
[----:B------:R2:W-:Y:S01]  /*4b00*/  @!P3 STG.E.U8 desc[UR36][R20.64+0x78], R123 ;  /* 0x0000787b1400b986 */ /* 0x0005e2000c101124 */
[----:B------:R-:W-:Y:S05]  /*4b10*/  @P5 BRA `(.L_x_153) ;  /* 0x00000000000c5947 */ /* 0x000fea0003800000 */
[----:B------:R-:W2:Y:S02]  /*4b20*/  LDG.E.U8 R218, desc[UR36][R22.64+0x79] ;  /* 0x0000792416da7981 */ /* 0x000ea4000c1e1100 */
[----:B--2---:R-:W-:-:S05]  /*4b30*/  PRMT R123, R218, 0x8880, RZ ;  /* 0x00008880da7b7816 */ /* 0x004fca00000000ff */
[----:B------:R-:W-:-:S07]  /*4b40*/  IMAD R226, R123, R216, RZ ;  /* 0x000000d87be27224 */ /* 0x000fce00078e02ff */
.L_x_153:
[----:B------:R-:W-:Y:S05]  /*4b50*/  BSYNC B1 ;  /* 0x0000000000017941 */ /* 0x000fea0003800000 */
.L_x_152:
[----:B------:R-:W-:Y:S01]  /*4b60*/  @!P5 IMAD R181, R181, R217, R226 ;  /* 0x000000d9b5b5d224 */ /* 0x000fe200078e02e2 */
[----:B------:R-:W-:Y:S04]  /*4b70*/  BSSY B1, `(.L_x_154) ;  /* 0x0000006000017945 */ /* 0x000fe80003800000 */
[----:B------:R0:W-:Y:S01]  /*4b80*/  @!P5 STG.E.U8 desc[UR36][R20.64+0x79], R181 ;  /* 0x000079b51400d986 */ /* 0x0001e2000c101124 */
[----:B------:R-:W-:Y:S05]  /*4b90*/  @P2 BRA `(.L_x_155) ;  /* 0x00000000000c2947 */ /* 0x000fea0003800000 */
[----:B------:R-:W2:Y:S02]  /*4ba0*/  LDG.E.U8 R218, desc[UR36][R120.64+0x78] ;  /* 0x0000782478da7981 */ /* 0x000ea4000c1e1100 */
[----:B--2---:R-:W-:-:S05]  /*4bb0*/  PRMT R123, R218, 0x8880, RZ ;  /* 0x00008880da7b7816 */ /* 0x004fca00000000ff */
[----:B------:R-:W-:-:S07]  /*4bc0*/  IMAD R226, R123, R216, RZ ;  /* 0x000000d87be27224 */ /* 0x000fce00078e02ff */
.L_x_155:
[----:B------:R-:W-:Y:S05]  /*4bd0*/  BSYNC B1 ;  /* 0x0000000000017941 */ /* 0x000fea0003800000 */
.L_x_154:
        /* <DEDUP_REMOVED lines=11> */
.L_x_157:
[----:B------:R-:W-:Y:S05]  /*4c90*/  BSYNC B1 ;  /* 0x0000000000017941 */ /* 0x000fea0003800000 */
.L_x_156:
[----:B------:R-:W-:Y:S01]  /*4ca0*/  @!P4 IMAD R183, R183, R217, R226 ;  /* 0x000000d9b7b7c224 */ /* 0x000fe200078e02e2 */
[----:B------:R-:W-:Y:S04]  /*4cb0*/  BSSY B1, `(.L_x_158) ;  /* 0x0000006000017945 */ /* 0x000fe80003800000 */
[----:B------:R0:W-:Y:S01]  /*4cc0*/  @!P4 STG.E.U8 desc[UR36][R12.64+0x79], R183 ;  /* 0x000079b70c00c986 */ /* 0x0001e2000c101124 */
[----:B------:R-:W-:Y:S05]  /*4cd0*/  @P3 BRA `(.L_x_159) ;  /* 0x00000000000c3947 */ /* 0x000fea0003800000 */
[----:B------:R-:W2:Y:S02]  /*4ce0*/  LDG.E.U8 R218, desc[UR36][R22.64+0x80] ;  /* 0x0000802416da7981 */ /* 0x000ea4000c1e1100 */
[----:B--2---:R-:W-:-:S05]  /*4cf0*/  PRMT R123, R218, 0x8880, RZ ;  /* 0x00008880da7b7816 */ /* 0x004fca00000000ff */
[----:B------:R-:W-:-:S07]  /*4d00*/  IMAD R226, R123, R216, RZ ;  /* 0x000000d87be27224 */ /* 0x000fce00078e02ff */
.L_x_159:
[----:B------:R-:W-:Y:S05]  /*4d10*/  BSYNC B1 ;  /* 0x0000000000017941 */ /* 0x000fea0003800000 */
.L_x_158:
[----:B--2---:R-:W-:Y:S01]  /*4d20*/  @!P3 IMAD R123, R184, R217, R226 ;  /* 0x000000d9b87bb224 */ /* 0x004fe200078e02e2 */
[----:B------:R-:W-:Y:S04]  /*4d30*/  BSSY B1, `(.L_x_160) ;  /* 0x0000006000017945 */ /* 0x000fe80003800000 */
[----:B------:R2:W-:Y:S01]  /*4d40*/  @!P3 STG.E.U8 desc[UR36][R20.64+0x80], R123 ;  /* 0x0000807b1400b986 */ /* 0x0005e2000c101124 */
[----:B------:R-:W-:Y:S05]  /*4d50*/  @P5 BRA `(.L_x_161) ;  /* 0x00000000000c5947 */ /* 0x000fea0003800000 */
[----:B------:R-:W2:Y:S02]  /*4d60*/  LDG.E.U8 R218, desc[UR36][R22.64+0x81] ;  /* 0x0000812416da7981 */ /* 0x000ea4000c1e1100 */
[----:B--2---:R-:W-:-:S05]  /*4d70*/  PRMT R123, R218, 0x8880, RZ ;  /* 0x00008880da7b7816 */ /* 0x004fca00000000ff */
[----:B------:R-:W-:-:S07]  /*4d80*/  IMAD R226, R123, R216, RZ ;  /* 0x000000d87be27224 */ /* 0x000fce00078e02ff */
.L_x_161:
[----:B------:R-:W-:Y:S05]  /*4d90*/  BSYNC B1 ;  /* 0x0000000000017941 */ /* 0x000fea0003800000 */
.L_x_160:
[----:B------:R-:W-:Y:S01]  /*4da0*/  @!P5 IMAD R185, R185, R217, R226 ;  /* 0x000000d9b9b9d224 */ /* 0x000fe200078e02e2 */
[----:B------:R-:W-:Y:S04]  /*4db0*/  BSSY B1, `(.L_x_162) ;  /* 0x0000006000017945 */ /* 0x000fe80003800000 */
[----:B------:R0:W-:Y:S01]  /*4dc0*/  @!P5 STG.E.U8 desc[UR36][R20.64+0x81], R185 ;  /* 0x000081b91400d986 */ /* 0x0001e2000c101124 */
[----:B------:R-:W-:Y:S05]  /*4dd0*/  @P2 BRA `(.L_x_163) ;  /* 0x00000000000c2947 */ /* 0x000fea0003800000 */
[----:B------:R-:W2:Y:S02]  /*4de0*/  LDG.E.U8 R218, desc[UR36][R120.64+0x80] ;  /* 0x0000802478da7981 */ /* 0x000ea4000c1e1100 */
[----:B--2---:R-:W-:-:S05]  /*4df0*/  PRMT R123, R218, 0x8880, RZ ;  /* 0x00008880da7b7816 */ /* 0x004fca00000000ff */
[----:B------:R-:W-:-:S07]  /*4e00*/  IMAD R226, R123, R216, RZ ;  /* 0x000000d87be27224 */ /* 0x000fce00078e02ff */
.L_x_163:
[----:B------:R-:W-:Y:S05]  /*4e10*/  BSYNC B1 ;  /* 0x0000000000017941 */ /* 0x000fea0003800000 */
.L_x_162:
        /* <DEDUP_REMOVED lines=11> */
.L_x_165:
[----:B------:R-:W-:Y:S05]  /*4ed0*/  BSYNC B1 ;  /* 0x0000000000017941 */ /* 0x000fea0003800000 */
.L_x_164:
[----:B------:R-:W-:Y:S01]  /*4ee0*/  @!P4 IMAD R187, R187, R217, R226 ;  /* 0x000000d9bbbbc224 */ /* 0x000fe200078e02e2 */
[----:B------:R-:W-:Y:S04]  /*4ef0*/  BSSY B1, `(.L_x_166) ;  /* 0x0000006000017945 */ /* 0x000fe80003800000 */
[----:B------:R0:W-:Y:S01]  /*4f00*/  @!P4 STG.E.U8 desc[UR36][R12.64+0x81], R187 ;  /* 0x000081bb0c00c986 */ /* 0x0001e2000c101124 */
[----:B------:R-:W-:Y:S05]  /*4f10*/  @P3 BRA `(.L_x_167) ;  /* 0x00000000000c3947 */ /* 0x000fea0003800000 */
[----:B------:R-:W2:Y:S02]  /*4f20*/  LDG.E.U8 R218, desc[UR36][R22.64+0x88] ;  /* 0x0000882416da7981 */ /* 0x000ea4000c1e1100 */
[----:B--2---:R-:W-:-:S05]  /*4f30*/  PRMT R123, R218, 0x8880, RZ ;  /* 0x00008880da7b7816 */ /* 0x004fca00000000ff */
[----:B------:R-:W-:-:S07]  /*4f40*/  IMAD R226, R123, R216, RZ ;  /* 0x000000d87be27224 */ /* 0x000fce00078e02ff */
.L_x_167:
[----:B------:R-:W-:Y:S05]  /*4f50*/  BSYNC B1 ;  /* 0x0000000000017941 */ /* 0x000fea0003800000 */
.L_x_166:
[----:B--2---:R-:W-:Y:S01]  /*4f60*/  @!P3 IMAD R123, R188, R217, R226 ;  /* 0x000000d9bc7bb224 */ /* 0x004fe200078e02e2 */
[----:B------:R-:W-:Y:S04]  /*4f70*/  BSSY B1, `(.L_x_168) ;  /* 0x0000006000017945 */ /* 0x000fe80003800000 */
[----:B------:R2:W-:Y:S01]  /*4f80*/  @!P3 STG.E.U8 desc[UR36][R20.64+0x88], R123 ;  /* 0x0000887b1400b986 */ /* 0x0005e2000c101124 */
[----:B------:R-:W-:Y:S05]  /*4f90*/  @P5 BRA `(.L_x_169) ;  /* 0x00000000000c5947 */ /* 0x000fea0003800000 */
[----:B------:R-:W2:Y:S02]  /*4fa0*/  LDG.E.U8 R218, desc[UR36][R22.64+0x89] ;  /* 0x0000892416da7981 */ /* 0x000ea4000c1e1100 */
[----:B--2---:R-:W-:-:S05]  /*4fb0*/  PRMT R123, R218, 0x8880, RZ ;  /* 0x00008880da7b7816 */ /* 0x004fca00000000ff */
[----:B------:R-:W-:-:S07]  /*4fc0*/  IMAD R226, R123, R216, RZ ;  /* 0x000000d87be27224 */ /* 0x000fce00078e02ff */
.L_x_169:
[----:B------:R-:W-:Y:S05]  /*4fd0*/  BSYNC B1 ;  /* 0x0000000000017941 */ /* 0x000fea0003800000 */
.L_x_168:
[----:B------:R-:W-:Y:S01]  /*4fe0*/  @!P5 IMAD R189, R189, R217, R226 ;  /* 0x000000d9bdbdd224 */ /* 0x000fe200078e02e2 */
[----:B------:R-:W-:Y:S04]  /*4ff0*/  BSSY B1, `(.L_x_170) ;  /* 0x0000006000017945 */ /* 0x000fe80003800000 */
[----:B------:R0:W-:Y:S01]  /*5000*/  @!P5 STG.E.U8 desc[UR36][R20.64+0x89], R189 ;  /* 0x000089bd1400d986 */ /* 0x0001e2000c101124 */
[----:B------:R-:W-:Y:S05]  /*5010*/  @P2 BRA `(.L_x_171) ;  /* 0x00000000000c2947 */ /* 0x000fea0003800000 */
[----:B------:R-:W2:Y:S02]  /*5020*/  LDG.E.U8 R218, desc[UR36][R120.64+0x88] ;  /* 0x0000882478da7981 */ /* 0x000ea4000c1e1100 */
[----:B--2---:R-:W-:-:S05]  /*5030*/  PRMT R123, R218, 0x8880, RZ ;  /* 0x00008880da7b7816 */ /* 0x004fca00000000ff */
[----:B------:R-:W-:-:S07]  /*5040*/  IMAD R226, R123, R216, RZ ;  /* 0x000000d87be27224 */ /* 0x000fce00078e02ff */
.L_x_171:
[----:B------:R-:W-:Y:S05]  /*5050*/  BSYNC B1 ;  /* 0x0000000000017941 */ /* 0x000fea0003800000 */
.L_x_170:
        /* <DEDUP_REMOVED lines=11> */
.L_x_173:
[----:B------:R-:W-:Y:S05]  /*5110*/  BSYNC B1 ;  /* 0x0000000000017941 */ /* 0x000fea0003800000 */
.L_x_172:
[----:B------:R-:W-:Y:S01]  /*5120*/  @!P4 IMAD R191, R191, R217, R226 ;  /* 0x000000d9bfbfc224 */ /* 0x000fe200078e02e2 */
[----:B------:R-:W-:Y:S04]  /*5130*/  BSSY B1, `(.L_x_174) ;  /* 0x0000006000017945 */ /* 0x000fe80003800000 */
[----:B------:R0:W-:Y:S01]  /*5140*/  @!P4 STG.E.U8 desc[UR36][R12.64+0x89], R191 ;  /* 0x000089bf0c00c986 */ /* 0x0001e2000c101124 */
[----:B------:R-:W-:Y:S05]  /*5150*/  @P3 BRA `(.L_x_175) ;  /* 0x00000000000c3947 */ /* 0x000fea0003800000 */
[----:B------:R-:W2:Y:S02]  /*5160*/  LDG.E.U8 R218, desc[UR36][R22.64+0x90] ;  /* 0x0000902416da7981 */ /* 0x000ea4000c1e1100 */
[----:B--2---:R-:W-:-:S05]  /*5170*/  PRMT R123, R218, 0x8880, RZ ;  /* 0x00008880da7b7816 */ /* 0x004fca00000000ff */
[----:B------:R-:W-:-:S07]  /*5180*/  IMAD R226, R123, R216, RZ ;  /* 0x000000d87be27224 */ /* 0x000fce00078e02ff */
.L_x_175:
[----:B------:R-:W-:Y:S05]  /*5190*/  BSYNC B1 ;  /* 0x0000000000017941 */ /* 0x000fea0003800000 */
.L_x_174:
[----:B--2---:R-:W-:Y:S01]  /*51a0*/  @!P3 IMAD R123, R192, R217, R226 ;  /* 0x000000d9c07bb224 */ /* 0x004fe200078e02e2 */
[----:B------:R-:W-:Y:S04]  /*51b0*/  BSSY B1, `(.L_x_176) ;  /* 0x0000006000017945 */ /* 0x000fe80003800000 */
[----:B------:R2:W-:Y:S01]  /*51c0*/  @!P3 STG.E.U8 desc[UR36][R20.64+0x90], R123 ;  /* 0x0000907b1400b986 */ /* 0x0005e2000c101124 */
[----:B------:R-:W-:Y:S05]  /*51d0*/  @P5 BRA `(.L_x_177) ;  /* 0x00000000000c5947 */ /* 0x000fea0003800000 */
[----:B------:R-:W2:Y:S02]  /*51e0*/  LDG.E.U8 R218, desc[UR36][R22.64+0x91] ;  /* 0x0000912416da7981 */ /* 0x000ea4000c1e1100 */
[----:B--2---:R-:W-:-:S05]  /*51f0*/  PRMT R123, R218, 0x8880, RZ ;  /* 0x00008880da7b7816 */ /* 0x004fca00000000ff */
[----:B------:R-:W-:-:S07]  /*5200*/  IMAD R226, R123, R216, RZ ;  /* 0x000000d87be27224 */ /* 0x000fce00078e02ff */
.L_x_177:
[----:B------:R-:W-:Y:S05]  /*5210*/  BSYNC B1 ;  /* 0x0000000000017941 */ /* 0x000fea0003800000 */
.L_x_176:
[----:B------:R-:W-:Y:S01]  /*5220*/  @!P5 IMAD R193, R193, R217, R226 ;  /* 0x000000d9c1c1d224 */ /* 0x000fe200078e02e2 */
[----:B------:R-:W-:Y:S04]  /*5230*/  BSSY B1, `(.L_x_178) ;  /* 0x0000006000017945 */ /* 0x000fe80003800000 */
[----:B------:R0:W-:Y:S01]  /*5240*/  @!P5 STG.E.U8 desc[UR36][R20.64+0x91], R193 ;  /* 0x000091c11400d986 */ /* 0x0001e2000c101124 */
[----:B------:R-:W-:Y:S05]  /*5250*/  @P2 BRA `(.L_x_179) ;  /* 0x00000000000c2947 */ /* 0x000fea0003800000 */
[----:B------:R-:W2:Y:S02]  /*5260*/  LDG.E.U8 R218, desc[UR36][R120.64+0x90] ;  /* 0x0000902478da7981 */ /* 0x000ea4000c1e1100 */
[----:B--2---:R-:W-:-:S05]  /*5270*/  PRMT R123, R218, 0x8880, RZ ;  /* 0x00008880da7b7816 */ /* 0x004fca00000000ff */
[----:B------:R-:W-:-:S07]  /*5280*/  IMAD R226, R123, R216, RZ ;  /* 0x000000d87be27224 */ /* 0x000fce00078e02ff */
.L_x_179:
[----:B------:R-:W-:Y:S05]  /*5290*/  BSYNC B1 ;  /* 0x0000000000017941 */ /* 0x000fea0003800000 */
.L_x_178:
        /* <DEDUP_REMOVED lines=11> */
.L_x_181:
[----:B------:R-:W-:Y:S05]  /*5350*/  BSYNC B1 ;  /* 0x0000000000017941 */ /* 0x000fea0003800000 */
.L_x_180:
[----:B------:R-:W-:Y:S01]  /*5360*/  @!P4 IMAD R195, R195, R217, R226 ;  /* 0x000000d9c3c3c224 */ /* 0x000fe200078e02e2 */
[----:B------:R-:W-:Y:S04]  /*5370*/  BSSY B1, `(.L_x_182) ;  /* 0x0000006000017945 */ /* 0x000fe80003800000 */
[----:B------:R0:W-:Y:S01]  /*5380*/  @!P4 STG.E.U8 desc[UR36][R12.64+0x91], R195 ;  /* 0x000091c30c00c986 */ /* 0x0001e2000c101124 */
[----:B------:R-:W-:Y:S05]  /*5390*/  @P3 BRA `(.L_x_183) ;  /* 0x00000000000c3947 */ /* 0x000fea0003800000 */
[----:B------:R-:W2:Y:S02]  /*53a0*/  LDG.E.U8 R218, desc[UR36][R22.64+0x98] ;  /* 0x0000982416da7981 */ /* 0x000ea4000c1e1100 */
[----:B--2---:R-:W-:-:S05]  /*53b0*/  PRMT R123, R218, 0x8880, RZ ;  /* 0x00008880da7b7816 */ /* 0x004fca00000000ff */
[----:B------:R-:W-:-:S07]  /*53c0*/  IMAD R226, R123, R216, RZ ;  /* 0x000000d87be27224 */ /* 0x000fce00078e02ff */
.L_x_183:
[----:B------:R-:W-:Y:S05]  /*53d0*/  BSYNC B1 ;  /* 0x0000000000017941 */ /* 0x000fea0003800000 */
.L_x_182:
[----:B--2---:R-:W-:Y:S01]  /*53e0*/  @!P3 IMAD R123, R196, R217, R226 ;  /* 0x000000d9c47bb224 */ /* 0x004fe200078e02e2 */
[----:B------:R-:W-:Y:S04]  /*53f0*/  BSSY B1, `(.L_x_184) ;  /* 0x0000006000017945 */ /* 0x000fe80003800000 */
[----:B------:R2:W-:Y:S01]  /*5400*/  @!P3 STG.E.U8 desc[UR36][R20.64+0x98], R123 ;  /* 0x0000987b1400b986 */ /* 0x0005e2000c101124 */
[----:B------:R-:W-:Y:S05]  /*5410*/  @P5 BRA `(.L_x_185) ;  /* 0x00000000000c5947 */ /* 0x000fea0003800000 */
[----:B------:R-:W2:Y:S02]  /*5420*/  LDG.E.U8 R218, desc[UR36][R22.64+0x99] ;  /* 0x0000992416da7981 */ /* 0x000ea4000c1e1100 */
[----:B--2---:R-:W-:-:S05]  /*5430*/  PRMT R123, R218, 0x8880, RZ ;  /* 0x00008880da7b7816 */ /* 0x004fca00000000ff */
[----:B------:R-:W-:-:S07]  /*5440*/  IMAD R226, R123, R216, RZ ;  /* 0x000000d87be27224 */ /* 0x000fce00078e02ff */
.L_x_185:
[----:B------:R-:W-:Y:S05]  /*5450*/  BSYNC B1 ;  /* 0x0000000000017941 */ /* 0x000fea0003800000 */
.L_x_184:
[----:B------:R-:W-:Y:S01]  /*5460*/  @!P5 IMAD R197, R197, R217, R226 ;  /* 0x000000d9c5c5d224 */ /* 0x000fe200078e02e2 */
[----:B------:R-:W-:Y:S04]  /*5470*/  BSSY B1, `(.L_x_186) ;  /* 0x0000006000017945 */ /* 0x000fe80003800000 */
[----:B------:R0:W-:Y:S01]  /*5480*/  @!P5 STG.E.U8 desc[UR36][R20.64+0x99], R197 ;  /* 0x000099c51400d986 */ /* 0x0001e2000c101124 */
[----:B------:R-:W-:Y:S05]  /*5490*/  @P2 BRA `(.L_x_187) ;  /* 0x00000000000c2947 */ /* 0x000fea0003800000 */
[----:B------:R-:W2:Y:S02]  /*54a0*/  LDG.E.U8 R218, desc[UR36][R120.64+0x98] ;  /* 0x0000982478da7981 */ /* 0x000ea4000c1e1100 */
[----:B--2---:R-:W-:-:S05]  /*54b0*/  PRMT R123, R218, 0x8880, RZ ;  /* 0x00008880da7b7816 */ /* 0x004fca00000000ff */
[----:B------:R-:W-:-:S07]  /*54c0*/  IMAD R226, R123, R216, RZ ;  /* 0x000000d87be27224 */ /* 0x000fce00078e02ff */
.L_x_187:
[----:B------:R-:W-:Y:S05]  /*54d0*/  BSYNC B1 ;  /* 0x0000000000017941 */ /* 0x000fea0003800000 */
.L_x_186:
        /* <DEDUP_REMOVED lines=11> */
.L_x_189:
[----:B------:R-:W-:Y:S05]  /*5590*/  BSYNC B1 ;  /* 0x0000000000017941 */ /* 0x000fea0003800000 */
.L_x_188:
[----:B------:R-:W-:Y:S01]  /*55a0*/  @!P4 IMAD R199, R199, R217, R226 ;  /* 0x000000d9c7c7c224 */ /* 0x000fe200078e02e2 */
[----:B------:R-:W-:Y:S04]  /*55b0*/  BSSY B1, `(.L_x_190) ;  /* 0x0000006000017945 */ /* 0x000fe80003800000 */
[----:B------:R0:W-:Y:S01]  /*55c0*/  @!P4 STG.E.U8 desc[UR36][R12.64+0x99], R199 ;  /* 0x000099c70c00c986 */ /* 0x0001e2000c101124 */
[----:B------:R-:W-:Y:S05]  /*55d0*/  @P3 BRA `(.L_x_191) ;  /* 0x00000000000c3947 */ /* 0x000fea0003800000 */
[----:B------:R-:W2:Y:S02]  /*55e0*/  LDG.E.U8 R218, desc[UR36][R22.64+0xa0] ;  /* 0x0000a02416da7981 */ /* 0x000ea4000c1e1100 */
[----:B--2---:R-:W-:-:S05]  /*55f0*/  PRMT R123, R218, 0x8880, RZ ;  /* 0x00008880da7b7816 */ /* 0x004fca00000000ff */
[----:B------:R-:W-:-:S07]  /*5600*/  IMAD R226, R123, R216, RZ ;  /* 0x000000d87be27224 */ /* 0x000fce00078e02ff */
.L_x_191:
[----:B------:R-:W-:Y:S05]  /*5610*/  BSYNC B1 ;  /* 0x0000000000017941 */ /* 0x000fea0003800000 */
.L_x_190:
[----:B--2---:R-:W-:Y:S01]  /*5620*/  @!P3 IMAD R123, R200, R217, R226 ;  /* 0x000000d9c87bb224 */ /* 0x004fe200078e02e2 */
[----:B------:R-:W-:Y:S04]  /*5630*/  BSSY B1, `(.L_x_192) ;  /* 0x0000006000017945 */ /* 0x000fe80003800000 */
[----:B------:R2:W-:Y:S01]  /*5640*/  @!P3 STG.E.U8 desc[UR36][R20.64+0xa0], R123 ;  /* 0x0000a07b1400b986 */ /* 0x0005e2000c101124 */
[----:B------:R-:W-:Y:S05]  /*5650*/  @P5 BRA `(.L_x_193) ;  /* 0x00000000000c5947 */ /* 0x000fea0003800000 */
[----:B------:R-:W2:Y:S02]  /*5660*/  LDG.E.U8 R218, desc[UR36][R22.64+0xa1] ;  /* 0x0000a12416da7981 */ /* 0x000ea4000c1e1100 */
[----:B--2---:R-:W-:-:S05]  /*5670*/  PRMT R123, R218, 0x8880, RZ ;  /* 0x00008880da7b7816 */ /* 0x004fca00000000ff */
[----:B------:R-:W-:-:S07]  /*5680*/  IMAD R226, R123, R216, RZ ;  /* 0x000000d87be27224 */ /* 0x000fce00078e02ff */
.L_x_193:
[----:B------:R-:W-:Y:S05]  /*5690*/  BSYNC B1 ;  /* 0x0000000000017941 */ /* 0x000fea0003800000 */
.L_x_192:
[----:B------:R-:W-:Y:S01]  /*56a0*/  @!P5 IMAD R201, R201, R217, R226 ;  /* 0x000000d9c9c9d224 */ /* 0x000fe200078e02e2 */
[----:B------:R-:W-:Y:S04]  /*56b0*/  BSSY B1, `(.L_x_194) ;  /* 0x0000006000017945 */ /* 0x000fe80003800000 */
[----:B------:R0:W-:Y:S01]  /*56c0*/  @!P5 STG.E.U8 desc[UR36][R20.64+0xa1], R201 ;  /* 0x0000a1c91400d986 */ /* 0x0001e2000c101124 */
[----:B------:R-:W-:Y:S05]  /*56d0*/  @P2 BRA `(.L_x_195) ;  /* 0x00000000000c2947 */ /* 0x000fea0003800000 */
[----:B------:R-:W2:Y:S02]  /*56e0*/  LDG.E.U8 R218, desc[UR36][R120.64+0xa0] ;  /* 0x0000a02478da7981 */ /* 0x000ea4000c1e1100 */
[----:B--2---:R-:W-:-:S05]  /*56f0*/  PRMT R123, R218, 0x8880, RZ ;  /* 0x00008880da7b7816 */ /* 0x004fca00000000ff */
[----:B------:R-:W-:-:S07]  /*5700*/  IMAD R226, R123, R216, RZ ;  /* 0x000000d87be27224 */ /* 0x000fce00078e02ff */
.L_x_195:
[----:B------:R-:W-:Y:S05]  /*5710*/  BSYNC B1 ;  /* 0x0000000000017941 */ /* 0x000fea0003800000 */
.L_x_194:
        /* <DEDUP_REMOVED lines=11> */
.L_x_197:
[----:B------:R-:W-:Y:S05]  /*57d0*/  BSYNC B1 ;  /* 0x0000000000017941 */ /* 0x000fea0003800000 */
.L_x_196:
[----:B------:R-:W-:Y:S01]  /*57e0*/  @!P4 IMAD R203, R203, R217, R226 ;  /* 0x000000d9cbcbc224 */ /* 0x000fe200078e02e2 */
[----:B------:R-:W-:Y:S04]  /*57f0*/  BSSY B1, `(.L_x_198) ;  /* 0x0000006000017945 */ /* 0x000fe80003800000 */
[----:B------:R0:W-:Y:S01]  /*5800*/  @!P4 STG.E.U8 desc[UR36][R12.64+0xa1], R203 ;  /* 0x0000a1cb0c00c986 */ /* 0x0001e2000c101124 */
[----:B------:R-:W-:Y:S05]  /*5810*/  @P3 BRA `(.L_x_199) ;  /* 0x00000000000c3947 */ /* 0x000fea0003800000 */
[----:B------:R-:W2:Y:S02]  /*5820*/  LDG.E.U8 R218, desc[UR36][R22.64+0xa8] ;  /* 0x0000a82416da7981 */ /* 0x000ea4000c1e1100 */
[----:B--2---:R-:W-:-:S05]  /*5830*/  PRMT R123, R218, 0x8880, RZ ;  /* 0x00008880da7b7816 */ /* 0x004fca00000000ff */
[----:B------:R-:W-:-:S07]  /*5840*/  IMAD R226, R123, R216, RZ ;  /* 0x000000d87be27224 */ /* 0x000fce00078e02ff */
.L_x_199:
[----:B------:R-:W-:Y:S05]  /*5850*/  BSYNC B1 ;  /* 0x0000000000017941 */ /* 0x000fea0003800000 */
.L_x_198:
[----:B--2---:R-:W-:Y:S01]  /*5860*/  @!P3 IMAD R123, R204, R217, R226 ;  /* 0x000000d9cc7bb224 */ /* 0x004fe200078e02e2 */
[----:B------:R-:W-:Y:S04]  /*5870*/  BSSY B1, `(.L_x_200) ;  /* 0x0000006000017945 */ /* 0x000fe80003800000 */
[----:B------:R2:W-:Y:S01]  /*5880*/  @!P3 STG.E.U8 desc[UR36][R20.64+0xa8], R123 ;  /* 0x0000a87b1400b986 */ /* 0x0005e2000c101124 */
[----:B------:R-:W-:Y:S05]  /*5890*/  @P5 BRA `(.L_x_201) ;  /* 0x00000000000c5947 */ /* 0x000fea0003800000 */
[----:B------:R-:W2:Y:S02]  /*58a0*/  LDG.E.U8 R218, desc[UR36][R22.64+0xa9] ;  /* 0x0000a92416da7981 */ /* 0x000ea4000c1e1100 */
[----:B--2---:R-:W-:-:S05]  /*58b0*/  PRMT R123, R218, 0x8880, RZ ;  /* 0x00008880da7b7816 */ /* 0x004fca00000000ff */
[----:B------:R-:W-:-:S07]  /*58c0*/  IMAD R226, R123, R216, RZ ;  /* 0x000000d87be27224 */ /* 0x000fce00078e02ff */
.L_x_201:
[----:B------:R-:W-:Y:S05]  /*58d0*/  BSYNC B1 ;  /* 0x0000000000017941 */ /* 0x000fea0003800000 */
.L_x_200:
[----:B------:R-:W-:Y:S01]  /*58e0*/  @!P5 IMAD R205, R205, R217, R226 ;  /* 0x000000d9cdcdd224 */ /* 0x000fe200078e02e2 */
[----:B------:R-:W-:Y:S04]  /*58f0*/  BSSY B1, `(.L_x_202) ;  /* 0x0000006000017945 */ /* 0x000fe80003800000 */
[----:B------:R0:W-:Y:S01]  /*5900*/  @!P5 STG.E.U8 desc[UR36][R20.64+0xa9], R205 ;  /* 0x0000a9cd1400d986 */ /* 0x0001e2000c101124 */
[----:B------:R-:W-:Y:S05]  /*5910*/  @P2 BRA `(.L_x_203) ;  /* 0x00000000000c2947 */ /* 0x000fea0003800000 */
[----:B------:R-:W2:Y:S02]  /*5920*/  LDG.E.U8 R218, desc[UR36][R120.64+0xa8] ;  /* 0x0000a82478da7981 */ /* 0x000ea4000c1e1100 */
[----:B--2---:R-:W-:-:S05]  /*5930*/  PRMT R123, R218, 0x8880, RZ ;  /* 0x00008880da7b7816 */ /* 0x004fca00000000ff */
[----:B------:R-:W-:-:S07]  /*5940*/  IMAD R226, R123, R216, RZ ;  /* 0x000000d87be27224 */ /* 0x000fce00078e02ff */
.L_x_203:
[----:B------:R-:W-:Y:S05]  /*5950*/  BSYNC B1 ;  /* 0x0000000000017941 */ /* 0x000fea0003800000 */
.L_x_202:
        /* <DEDUP_REMOVED lines=11> */
.L_x_205:
[----:B------:R-:W-:Y:S05]  /*5a10*/  BSYNC B1 ;  /* 0x0000000000017941 */ /* 0x000fea0003800000 */
.L_x_204:
[----:B------:R-:W-:Y:S01]  /*5a20*/  @!P4 IMAD R207, R207, R217, R226 ;  /* 0x000000d9cfcfc224 */ /* 0x000fe200078e02e2 */
[----:B------:R-:W-:Y:S04]  /*5a30*/  BSSY B1, `(.L_x_206) ;  /* 0x0000006000017945 */ /* 0x000fe80003800000 */
[----:B------:R0:W-:Y:S01]  /*5a40*/  @!P4 STG.E.U8 desc[UR36][R12.64+0xa9], R207 ;  /* 0x0000a9cf0c00c986 */ /* 0x0001e2000c101124 */
[----:B------:R-:W-:Y:S05]  /*5a50*/  @P3 BRA `(.L_x_207) ;  /* 0x00000000000c3947 */ /* 0x000fea0003800000 */
[----:B------:R-:W2:Y:S02]  /*5a60*/  LDG.E.U8 R218, desc[UR36][R22.64+0xb0] ;  /* 0x0000b02416da7981 */ /* 0x000ea4000c1e1100 */
[----:B--2---:R-:W-:-:S05]  /*5a70*/  PRMT R123, R218, 0x8880, RZ ;  /* 0x00008880da7b7816 */ /* 0x004fca00000000ff */
[----:B------:R-:W-:-:S07]  /*5a80*/  IMAD R226, R123, R216, RZ ;  /* 0x000000d87be27224 */ /* 0x000fce00078e02ff */
.L_x_207:
[----:B------:R-:W-:Y:S05]  /*5a90*/  BSYNC B1 ;  /* 0x0000000000017941 */ /* 0x000fea0003800000 */
.L_x_206:
[----:B--2---:R-:W-:Y:S01]  /*5aa0*/  @!P3 IMAD R123, R208, R217, R226 ;  /* 0x000000d9d07bb224 */ /* 0x004fe200078e02e2 */
[----:B------:R-:W-:Y:S04]  /*5ab0*/  BSSY B1, `(.L_x_208) ;  /* 0x0000006000017945 */ /* 0x000fe80003800000 */
[----:B------:R2:W-:Y:S01]  /*5ac0*/  @!P3 STG.E.U8 desc[UR36][R20.64+0xb0], R123 ;  /* 0x0000b07b1400b986 */ /* 0x0005e2000c101124 */
[----:B------:R-:W-:Y:S05]  /*5ad0*/  @P5 BRA `(.L_x_209) ;  /* 0x00000000000c5947 */ /* 0x000fea0003800000 */
[----:B------:R-:W2:Y:S02]  /*5ae0*/  LDG.E.U8 R218, desc[UR36][R22.64+0xb1] ;  /* 0x0000b12416da7981 */ /* 0x000ea4000c1e1100 */
[----:B--2---:R-:W-:-:S05]  /*5af0*/  PRMT R123, R218, 0x8880, RZ ;  /* 0x00008880da7b7816 */ /* 0x004fca00000000ff */
[----:B------:R-:W-:-:S07]  /*5b00*/  IMAD R226, R123, R216, RZ ;  /* 0x000000d87be27224 */ /* 0x000fce00078e02ff */
.L_x_209:
[----:B------:R-:W-:Y:S05]  /*5b10*/  BSYNC B1 ;  /* 0x0000000000017941 */ /* 0x000fea0003800000 */
.L_x_208:
[----:B------:R-:W-:Y:S01]  /*5b20*/  @!P5 IMAD R209, R209, R217, R226 ;  /* 0x000000d9d1d1d224 */ /* 0x000fe200078e02e2 */
[----:B------:R-:W-:Y:S04]  /*5b30*/  BSSY B1, `(.L_x_210) ;  /* 0x0000006000017945 */ /* 0x000fe80003800000 */
[----:B------:R0:W-:Y:S01]  /*5b40*/  @!P5 STG.E.U8 desc[UR36][R20.64+0xb1], R209 ;  /* 0x0000b1d11400d986 */ /* 0x0001e2000c101124 */
[----:B------:R-:W-:Y:S05]  /*5b50*/  @P2 BRA `(.L_x_211) ;  /* 0x00000000000c2947 */ /* 0x000fea0003800000 */
[----:B------:R-:W2:Y:S02]  /*5b60*/  LDG.E.U8 R218, desc[UR36][R120.64+0xb0] ;  /* 0x0000b02478da7981 */ /* 0x000ea4000c1e1100 */
[----:B--2---:R-:W-:-:S05]  /*5b70*/  PRMT R123, R218, 0x8880, RZ ;  /* 0x00008880da7b7816 */ /* 0x004fca00000000ff */
[----:B------:R-:W-:-:S07]  /*5b80*/  IMAD R226, R123, R216, RZ ;  /* 0x000000d87be27224 */ /* 0x000fce00078e02ff */
.L_x_211:
[----:B------:R-:W-:Y:S05]  /*5b90*/  BSYNC B1 ;  /* 0x0000000000017941 */ /* 0x000fea0003800000 */
.L_x_210:
[C---:B------:R-:W-:Y:S01]  /*5ba0*/  ISETP.LT.OR P4, PT, R219.reuse, 0xb2, !P1 ;  /* 0x000000b2db00780c */ /* 0x040fe20004f81670 */
[----:B--2---:R-:W-:Y:S01]  /*5bb0*/  @!P2 IMAD R123, R210, R217, R226 ;  /* 0x000000d9d27ba224 */ /* 0x004fe200078e02e2 */
[----:B------:R-:W-:Y:S01]  /*5bc0*/  BSSY B1, `(.L_x_212) ;  /* 0x000000b000017945 */ /* 0x000fe20003800000 */
[C---:B------:R-:W-:Y:S02]  /*5bd0*/  ISETP.LT.OR P3, PT, R219.reuse, 0xb9, !P0 ;  /* 0x000000b9db00780c */ /* 0x040fe40004761670 */
[----:B---3--:R-:W-:Y:S01]  /*5be0*/  IADD3 R125, P5, R220, 0x80, RZ ;  /* 0x00000080dc7d7810 */ /* 0x008fe20007fbe0ff */
[----:B------:R2:W-:Y:S01]  /*5bf0*/  @!P2 STG.E.U8 desc[UR36][R12.64+0xb0], R123 ;  /* 0x0000b07b0c00a986 */ /* 0x0005e2000c101124 */
[C---:B------:R-:W-:Y:S02]  /*5c00*/  ISETP.LT.OR P2, PT, R219.reuse, 0xb9, !P1 ;  /* 0x000000b9db00780c */ /* 0x040fe40004f41670 */
[C---:B------:R-:W-:Y:S02]  /*5c10*/  ISETP.LT.OR P0, PT, R219.reuse, 0xba, !P0 ;  /* 0x000000badb00780c */ /* 0x040fe40004701670 */
[----:B------:R-:W-:-:S02]  /*5c20*/  ISETP.LT.OR P1, PT, R219, 0xba, !P1 ;  /* 0x000000badb00780c */ /* 0x000fc40004f21670 */
[----:B------:R-:W-:Y:S11]  /*5c30*/  @P4 BRA `(.L_x_213) ;  /* 0x00000000000c4947 */ /* 0x000ff60003800000 */
[----:B------:R-:W2:Y:S02]  /*5c40*/  LDG.E.U8 R218, desc[UR36][R120.64+0xb1] ;  /* 0x0000b12478da7981 */ /* 0x000ea4000c1e1100 */
[----:B--2---:R-:W-:-:S05]  /*5c50*/  PRMT R123, R218, 0x8880, RZ ;  /* 0x00008880da7b7816 */ /* 0x004fca00000000ff */
[----:B------:R-:W-:-:S07]  /*5c60*/  IMAD R226, R123, R216, RZ ;  /* 0x000000d87be27224 */ /* 0x000fce00078e02ff */
.L_x_213:
[----:B------:R-:W-:Y:S05]  /*5c70*/  BSYNC B1 ;  /* 0x0000000000017941 */ /* 0x000fea0003800000 */
.L_x_212:
[----:B------:R-:W-:Y:S01]  /*5c80*/  @!P4 IMAD R211, R211, R217, R226 ;  /* 0x000000d9d3d3c224 */ /* 0x000fe200078e02e2 */
[----:B------:R-:W-:Y:S04]  /*5c90*/  BSSY B1, `(.L_x_214) ;  /* 0x0000006000017945 */ /* 0x000fe80003800000 */
[----:B------:R3:W-:Y:S01]  /*5ca0*/  @!P4 STG.E.U8 desc[UR36][R12.64+0xb1], R211 ;  /* 0x0000b1d30c00c986 */ /* 0x0007e2000c101124 */
[----:B------:R-:W-:Y:S05]  /*5cb0*/  @P3 BRA `(.L_x_215) ;  /* 0x00000000000c3947 */ /* 0x000fea0003800000 */
[----:B------:R-:W2:Y:S02]  /*5cc0*/  LDG.E.U8 R218, desc[UR36][R22.64+0xb8] ;  /* 0x0000b82416da7981 */ /* 0x000ea4000c1e1100 */
[----:B--2---:R-:W-:-:S05]  /*5cd0*/  PRMT R123, R218, 0x8880, RZ ;  /* 0x00008880da7b7816 */ /* 0x004fca00000000ff */
[----:B------:R-:W-:-:S07]  /*5ce0*/  IMAD R226, R123, R216, RZ ;  /* 0x000000d87be27224 */ /* 0x000fce00078e02ff */
.L_x_215:
[----:B------:R-:W-:Y:S05]  /*5cf0*/  BSYNC B1 ;  /* 0x0000000000017941 */ /* 0x000fea0003800000 */
.L_x_214:
[----:B--2---:R-:W-:Y:S01]  /*5d00*/  @!P3 IMAD R123, R212, R217, R226 ;  /* 0x000000d9d47bb224 */ /* 0x004fe200078e02e2 */
[----:B------:R-:W-:Y:S01]  /*5d10*/  BSSY B1, `(.L_x_216) ;  /* 0x0000007000017945 */ /* 0x000fe20003800000 */
[----:B------:R-:W-:-:S03]  /*5d20*/  IMAD.X R221, RZ, RZ, R221, P5 ;  /* 0x000000ffffdd7224 */ /* 0x000fc600028e06dd */
[----:B------:R2:W-:Y:S01]  /*5d30*/  @!P3 STG.E.U8 desc[UR36][R20.64+0xb8], R123 ;  /* 0x0000b87b1400b986 */ /* 0x0005e2000c101124 */
[----:B------:R-:W-:Y:S05]  /*5d40*/  @P0 BRA `(.L_x_217) ;  /* 0x00000000000c0947 */ /* 0x000fea0003800000 */
[----:B------:R-:W2:Y:S02]  /*5d50*/  LDG.E.U8 R218, desc[UR36][R22.64+0xb9] ;  /* 0x0000b92416da7981 */ /* 0x000ea4000c1e1100 */
[----:B--2---:R-:W-:-:S05]  /*5d60*/  PRMT R123, R218, 0x8880, RZ ;  /* 0x00008880da7b7816 */ /* 0x004fca00000000ff */
[----:B------:R-:W-:-:S07]  /*5d70*/  IMAD R226, R123, R216, RZ ;  /* 0x000000d87be27224 */ /* 0x000fce00078e02ff */
.L_x_217:
[----:B------:R-:W-:Y:S05]  /*5d80*/  BSYNC B1 ;  /* 0x0000000000017941 */ /* 0x000fea0003800000 */
.L_x_216:
[----:B------:R-:W-:Y:S01]  /*5d90*/  @!P0 IMAD R213, R213, R217, R226 ;  /* 0x000000d9d5d58224 */ /* 0x000fe200078e02e2 */
[----:B------:R-:W-:Y:S01]  /*5da0*/  BSSY B1, `(.L_x_218) ;  /* 0x0000007000017945 */ /* 0x000fe20003800000 */
[----:B0-----:R-:W-:-:S03]  /*5db0*/  IMAD R22, R221, R8, RZ ;  /* 0x00000008dd167224 */ /* 0x001fc600078e02ff */
[----:B------:R0:W-:Y:S01]  /*5dc0*/  @!P0 STG.E.U8 desc[UR36][R20.64+0xb9], R213 ;  /* 0x0000b9d514008986 */ /* 0x0001e2000c101124 */
[----:B------:R-:W-:Y:S05]  /*5dd0*/  @P2 BRA `(.L_x_219) ;  /* 0x00000000000c2947 */ /* 0x000fea0003800000 */
[----:B------:R-:W0:Y:S02]  /*5de0*/  LDG.E.U8 R218, desc[UR36][R120.64+0xb8] ;  /* 0x0000b82478da7981 */ /* 0x000e24000c1e1100 */
[----:B0-2---:R-:W-:-:S05]  /*5df0*/  PRMT R21, R218, 0x8880, RZ ;  /* 0x00008880da157816 */ /* 0x005fca00000000ff */
[----:B------:R-:W-:-:S07]  /*5e00*/  IMAD R226, R21, R216, RZ ;  /* 0x000000d815e27224 */ /* 0x000fce00078e02ff */
.L_x_219:
[----:B------:R-:W-:Y:S05]  /*5e10*/  BSYNC B1 ;  /* 0x0000000000017941 */ /* 0x000fea0003800000 */
.L_x_218:
[----:B0-2---:R-:W-:Y:S01]  /*5e20*/  @!P2 IMAD R21, R214, R217, R226 ;  /* 0x000000d9d615a224 */ /* 0x005fe200078e02e2 */
[----:B------:R-:W-:Y:S01]  /*5e30*/  BSSY B1, `(.L_x_220) ;  /* 0x0000009000017945 */ /* 0x000fe20003800000 */
[C---:B------:R-:W-:Y:S02]  /*5e40*/  IMAD R23, R125.reuse, R9, R22 ;  /* 0x000000097d177224 */ /* 0x040fe400078e0216 */
[CC--:B------:R-:W-:Y:S01]  /*5e50*/  IMAD.WIDE.U32 R224, R125.reuse, R8.reuse, R224 ;  /* 0x000000087de07225 */ /* 0x0c0fe200078e00e0 */
[----:B------:R0:W-:Y:S03]  /*5e60*/  @!P2 STG.E.U8 desc[UR36][R12.64+0xb8], R21 ;  /* 0x0000b8150c00a986 */ /* 0x0001e6000c101124 */
[----:B------:R-:W-:Y:S01]  /*5e70*/  IMAD.WIDE.U32 R8, R125, R8, R222 ;  /* 0x000000087d087225 */ /* 0x000fe200078e00de */
[----:B------:R-:W-:Y:S06]  /*5e80*/  @P1 BRA `(.L_x_221) ;  /* 0x00000000000c1947 */ /* 0x000fec0003800000 */
[----:B------:R-:W0:Y:S02]  /*5e90*/  LDG.E.U8 R218, desc[UR36][R120.64+0xb9] ;  /* 0x0000b92478da7981 */ /* 0x000e24000c1e1100 */
[----:B0-----:R-:W-:-:S05]  /*5ea0*/  PRMT R21, R218, 0x8880, RZ ;  /* 0x00008880da157816 */ /* 0x001fca00000000ff */
[----:B------:R-:W-:-:S07]  /*5eb0*/  IMAD R226, R21, R216, RZ ;  /* 0x000000d815e27224 */ /* 0x000fce00078e02ff */
.L_x_221:
[----:B------:R-:W-:Y:S05]  /*5ec0*/  BSYNC B1 ;  /* 0x0000000000017941 */ /* 0x000fea0003800000 */
.L_x_220:
[----:B------:R-:W-:Y:S01]  /*5ed0*/  @!P1 IMAD R215, R215, R217, R226 ;  /* 0x000000d9d7d79224 */ /* 0x000fe200078e02e2 */
[----:B------:R-:W-:Y:S01]  /*5ee0*/  ISETP.GE.AND P2, PT, R3, 0x81, PT ;  /* 0x000000810300780c */ /* 0x000fe20003f46270 */
[----:B------:R-:W-:Y:S01]  /*5ef0*/  BSSY B1, `(.L_x_222) ;  /* 0x000000c000017945 */ /* 0x000fe20003800000 */
[----:B------:R-:W-:Y:S02]  /*5f00*/  IADD3 R8, P5, R8, R6, RZ ;  /* 0x0000000608087210 */ /* 0x000fe40007fbe0ff */
[----:B------:R2:W-:Y:S01]  /*5f10*/  @!P1 STG.E.U8 desc[UR36][R12.64+0xb9], R215 ;  /* 0x0000b9d70c009986 */ /* 0x0005e2000c101124 */
[----:B------:R-:W-:Y:S02]  /*5f20*/  ISETP.LT.OR P1, PT, R219, 0x1, !P2 ;  /* 0x00000001db00780c */ /* 0x000fe40005721670 */
[----:B------:R-:W-:Y:S02]  /*5f30*/  IADD3.X R9, R7, R9, R23, P5, !PT ;  /* 0x0000000907097210 */ /* 0x000fe40002ffe417 */
[----:B------:R-:W-:-:S02]  /*5f40*/  ISETP.GE.AND P0, PT, R3, 0x89, PT ;  /* 0x000000890300780c */ /* 0x000fc40003f06270 */
[----:B------:R-:W-:Y:S02]  /*5f50*/  IADD3 R4, P4, P3, R4, R6, R224 ;  /* 0x0000000604047210 */ /* 0x000fe40007b9e0e0 */
[----:B------:R-:W-:-:S05]  /*5f60*/  ISETP.LT.OR P5, PT, R219, 0x2, !P2 ;  /* 0x00000002db00780c */ /* 0x000fca00057a1670 */
[----:B--2---:R-:W-:Y:S08]  /*5f70*/  @P1 BRA `(.L_x_223) ;  /* 0x00000000000c1947 */ /* 0x004ff00003800000 */
[----:B------:R-:W2:Y:S02]  /*5f80*/  LDG.E.U8 R218, desc[UR36][R8.64] ;  /* 0x0000002408da7981 */ /* 0x000ea4000c1e1100 */
[----:B--2---:R-:W-:-:S05]  /*5f90*/  PRMT R3, R218, 0x8880, RZ ;  /* 0x00008880da037816 */ /* 0x004fca00000000ff */
[----:B------:R-:W-:-:S07]  /*5fa0*/  IMAD R226, R3, R216, RZ ;  /* 0x000000d803e27224 */ /* 0x000fce00078e02ff */
.L_x_223:
[----:B------:R-:W-:Y:S05]  /*5fb0*/  BSYNC B1 ;  /* 0x0000000000017941 */ /* 0x000fea0003800000 */
.L_x_222:
[----:B------:R-:W-:Y:S01]  /*5fc0*/  @!P1 IMAD R3, R24, R217, R226 ;  /* 0x000000d918039224 */ /* 0x000fe200078e02e2 */
[----:B------:R-:W-:Y:S01]  /*5fd0*/  BSSY B1, `(.L_x_224) ;  /* 0x0000007000017945 */ /* 0x000fe20003800000 */
[----:B------:R-:W-:-:S03]  /*5fe0*/  IMAD.IADD R224, R23, 0x1, R225 ;  /* 0x0000000117e07824 */ /* 0x000fc600078e02e1 */
[----:B------:R2:W-:Y:S01]  /*5ff0*/  @!P1 STG.E.U8 desc[UR36][R14.64], R3 ;  /* 0x000000030e009986 */ /* 0x0005e2000c101124 */
[----:B------:R-:W-:Y:S05]  /*6000*/  @P5 BRA `(.L_x_225) ;  /* 0x00000000000c5947 */ /* 0x000fea0003800000 */
[----:B------:R-:W2:Y:S02]  /*6010*/  LDG.E.U8 R218, desc[UR36][R8.64+0x1] ;  /* 0x0000012408da7981 */ /* 0x000ea4000c1e1100 */
[----:B--2---:R-:W-:-:S05]  /*6020*/  PRMT R3, R218, 0x8880, RZ ;  /* 0x00008880da037816 */ /* 0x004fca00000000ff */
[----:B------:R-:W-:-:S07]  /*6030*/  IMAD R226, R3, R216, RZ ;  /* 0x000000d803e27224 */ /* 0x000fce00078e02ff */
.L_x_225:
[----:B------:R-:W-:Y:S05]  /*6040*/  BSYNC B1 ;  /* 0x0000000000017941 */ /* 0x000fea0003800000 */
.L_x_224:
[----:B------:R-:W-:Y:S01]  /*6050*/  ISETP.LT.OR P1, PT, R219, 0x1, !P0 ;  /* 0x00000001db00780c */ /* 0x000fe20004721670 */
[----:B------:R-:W-:Y:S01]  /*6060*/  @!P5 IMAD R25, R25, R217, R226 ;  /* 0x000000d91919d224 */ /* 0x000fe200078e02e2 */
[----:B------:R-:W-:Y:S01]  /*6070*/  BSSY B1, `(.L_x_226) ;  /* 0x000000a000017945 */ /* 0x000fe20003800000 */
[----:B------:R-:W-:Y:S02]  /*6080*/  IADD3.X R5, R223, R7, R224, P4, P3 ;  /* 0x00000007df057210 */ /* 0x000fe400027e64e0 */
[C---:B------:R-:W-:Y:S01]  /*6090*/  ISETP.LT.OR P4, PT, R219.reuse, 0x2, !P0 ;  /* 0x00000002db00780c */ /* 0x040fe20004781670 */
[----:B------:R0:W-:Y:S01]  /*60a0*/  @!P5 STG.E.U8 desc[UR36][R14.64+0x1], R25 ;  /* 0x000001190e00d986 */ /* 0x0001e2000c101124 */
[C---:B------:R-:W-:Y:S02]  /*60b0*/  ISETP.LT.OR P5, PT, R219.reuse, 0x9, !P2 ;  /* 0x00000009db00780c */ /* 0x040fe400057a1670 */
[----:B------:R-:W-:-:S04]  /*60c0*/  ISETP.LT.OR P3, PT, R219, 0xa, !P2 ;  /* 0x0000000adb00780c */ /* 0x000fc80005761670 */
[----:B------:R-:W-:Y:S09]  /*60d0*/  @P1 BRA `(.L_x_227) ;  /* 0x00000000000c1947 */ /* 0x000ff20003800000 */
[----:B------:R-:W2:Y:S02]  /*60e0*/  LDG.E.U8 R218, desc[UR36][R4.64] ;  /* 0x0000002404da7981 */ /* 0x000ea4000c1e1100 */
[----:B--2---:R-:W-:-:S05]  /*60f0*/  PRMT R3, R218, 0x8880, RZ ;  /* 0x00008880da037816 */ /* 0x004fca00000000ff */
[----:B------:R-:W-:-:S07]  /*6100*/  IMAD R226, R3, R216, RZ ;  /* 0x000000d803e27224 */ /* 0x000fce00078e02ff */
.L_x_227:
[----:B------:R-:W-:Y:S05]  /*6110*/  BSYNC B1 ;  /* 0x0000000000017941 */ /* 0x000fea0003800000 */
.L_x_226:
[----:B--2---:R-:W-:Y:S01]  /*6120*/  @!P1 IMAD R3, R26, R217, R226 ;  /* 0x000000d91a039224 */ /* 0x004fe200078e02e2 */
[----:B------:R-:W-:Y:S04]  /*6130*/  BSSY B1, `(.L_x_228) ;  /* 0x0000006000017945 */ /* 0x000fe80003800000 */
[----:B------:R2:W-:Y:S01]  /*6140*/  @!P1 STG.E.U8 desc[UR36][R10.64], R3 ;  /* 0x000000030a009986 */ /* 0x0005e2000c101124 */
[----:B------:R-:W-:Y:S05]  /*6150*/  @P4 BRA `(.L_x_229) ;  /* 0x00000000000c4947 */ /* 0x000fea0003800000 */
[----:B------:R-:W2:Y:S02]  /*6160*/  LDG.E.U8 R218, desc[UR36][R4.64+0x1] ;  /* 0x0000012404da7981 */ /* 0x000ea4000c1e1100 */
[----:B--2---:R-:W-:-:S05]  /*6170*/  PRMT R3, R218, 0x8880, RZ ;  /* 0x00008880da037816 */ /* 0x004fca00000000ff */
[----:B------:R-:W-:-:S07]  /*6180*/  IMAD R226, R3, R216, RZ ;  /* 0x000000d803e27224 */ /* 0x000fce00078e02ff */
.L_x_229:
[----:B------:R-:W-:Y:S05]  /*6190*/  BSYNC B1 ;  /* 0x0000000000017941 */ /* 0x000fea0003800000 */
.L_x_228:
[----:B------:R-:W-:Y:S01]  /*61a0*/  @!P4 IMAD R27, R27, R217, R226 ;  /* 0x000000d91b1bc224 */ /* 0x000fe200078e02e2 */
[----:B------:R-:W-:Y:S04]  /*61b0*/  BSSY B1, `(.L_x_230) ;  /* 0x0000006000017945 */ /* 0x000fe80003800000 */
[----:B------:R0:W-:Y:S01]  /*61c0*/  @!P4 STG.E.U8 desc[UR36][R10.64+0x1], R27 ;  /* 0x0000011b0a00c986 */ /* 0x0001e2000c101124 */
[----:B------:R-:W-:Y:S05]  /*61d0*/  @P5 BRA `(.L_x_231) ;  /* 0x00000000000c5947 */ /* 0x000fea0003800000 */
[----:B------:R-:W2:Y:S02]  /*61e0*/  LDG.E.U8 R218, desc[UR36][R8.64+0x8] ;  /* 0x0000082408da7981 */ /* 0x000ea4000c1e1100 */
[----:B--2---:R-:W-:-:S05]  /*61f0*/  PRMT R3, R218, 0x8880, RZ ;  /* 0x00008880da037816 */ /* 0x004fca00000000ff */
[----:B------:R-:W-:-:S07]  /*6200*/  IMAD R226, R3, R216, RZ ;  /* 0x000000d803e27224 */ /* 0x000fce00078e02ff */
.L_x_231:
[----:B------:R-:W-:Y:S05]  /*6210*/  BSYNC B1 ;  /* 0x0000000000017941 */ /* 0x000fea0003800000 */
.L_x_230:
[----:B--2---:R-:W-:Y:S01]  /*6220*/  @!P5 IMAD R3, R28, R217, R226 ;  /* 0x000000d91c03d224 */ /* 0x004fe200078e02e2 */
[----:B------:R-:W-:Y:S04]  /*6230*/  BSSY B1, `(.L_x_232) ;  /* 0x0000006000017945 */ /* 0x000fe80003800000 */
[----:B------:R2:W-:Y:S01]  /*6240*/  @!P5 STG.E.U8 desc[UR36][R14.64+0x8], R3 ;  /* 0x000008030e00d986 */ /* 0x0005e2000c101124 */
[----:B------:R-:W-:Y:S05]  /*6250*/  @P3 BRA `(.L_x_233) ;  /* 0x00000000000c3947 */ /* 0x000fea0003800000 */
[----:B------:R-:W2:Y:S02]  /*6260*/  LDG.E.U8 R218, desc[UR36][R8.64+0x9] ;  /* 0x0000092408da7981 */ /* 0x000ea4000c1e1100 */
[----:B--2---:R-:W-:-:S05]  /*6270*/  PRMT R3, R218, 0x8880, RZ ;  /* 0x00008880da037816 */ /* 0x004fca00000000ff */
[----:B------:R-:W-:-:S07]  /*6280*/  IMAD R226, R3, R216, RZ ;  /* 0x000000d803e27224 */ /* 0x000fce00078e02ff */
.L_x_233:
[----:B------:R-:W-:Y:S05]  /*6290*/  BSYNC B1 ;  /* 0x0000000000017941 */ /* 0x000fea0003800000 */
.L_x_232:
[----:B------:R-:W-:Y:S01]  /*62a0*/  ISETP.LT.OR P5, PT, R219, 0x9, !P0 ;  /* 0x00000009db00780c */ /* 0x000fe200047a1670 */
[----:B------:R-:W-:Y:S01]  /*62b0*/  @!P3 IMAD R29, R29, R217, R226 ;  /* 0x000000d91d1db224 */ /* 0x000fe200078e02e2 */
        /* <DEDUP_REMOVED lines=9> */
.L_x_235:
[----:B------:R-:W-:Y:S05]  /*6350*/  BSYNC B1 ;  /* 0x0000000000017941 */ /* 0x000fea0003800000 */
.L_x_234:
[----:B--2---:R-:W-:Y:S01]  /*6360*/  @!P5 IMAD R3, R30, R217, R226 ;  /* 0x000000d91e03d224 */ /* 0x004fe200078e02e2 */
[----:B------:R-:W-:Y:S04]  /*6370*/  BSSY B1, `(.L_x_236) ;  /* 0x0000006000017945 */ /* 0x000fe80003800000 */
[----:B------:R2:W-:Y:S01]  /*6380*/  @!P5 STG.E.U8 desc[UR36][R10.64+0x8], R3 ;  /* 0x000008030a00d986 */ /* 0x0005e2000c101124 */
[----:B------:R-:W-:Y:S05]  /*6390*/  @P4 BRA `(.L_x_237) ;  /* 0x00000000000c4947 */ /* 0x000fea0003800000 */
[----:B------:R-:W2:Y:S02]  /*63a0*/  LDG.E.U8 R218, desc[UR36][R4.64+0x9] ;  /* 0x0000092404da7981 */ /* 0x000ea4000c1e1100 */
[----:B--2---:R-:W-:-:S05]  /*63b0*/  PRMT R3, R218, 0x8880, RZ ;  /* 0x00008880da037816 */ /* 0x004fca00000000ff */
[----:B------:R-:W-:-:S07]  /*63c0*/  IMAD R226, R3, R216, RZ ;  /* 0x000000d803e27224 */ /* 0x000fce00078e02ff */
.L_x_237:
[----:B------:R-:W-:Y:S05]  /*63d0*/  BSYNC B1 ;  /* 0x0000000000017941 */ /* 0x000fea0003800000 */
.L_x_236:
[----:B------:R-:W-:Y:S01]  /*63e0*/  @!P4 IMAD R31, R31, R217, R226 ;  /* 0x000000d91f1fc224 */ /* 0x000fe200078e02e2 */
[----:B------:R-:W-:Y:S04]  /*63f0*/  BSSY B1, `(.L_x_238) ;  /* 0x0000006000017945 */ /* 0x000fe80003800000 */
[----:B------:R0:W-:Y:S01]  /*6400*/  @!P4 STG.E.U8 desc[UR36][R10.64+0x9], R31 ;  /* 0x0000091f0a00c986 */ /* 0x0001e2000c101124 */
[----:B------:R-:W-:Y:S05]  /*6410*/  @P3 BRA `(.L_x_239) ;  /* 0x00000000000c3947 */ /* 0x000fea0003800000 */
[----:B------:R-:W2:Y:S02]  /*6420*/  LDG.E.U8 R218, desc[UR36][R8.64+0x10] ;  /* 0x0000102408da7981 */ /* 0x000ea4000c1e1100 */
[----:B--2---:R-:W-:-:S05]  /*6430*/  PRMT R3, R218, 0x8880, RZ ;  /* 0x00008880da037816 */ /* 0x004fca00000000ff */
[----:B------:R-:W-:-:S07]  /*6440*/  IMAD R226, R3, R216, RZ ;  /* 0x000000d803e27224 */ /* 0x000fce00078e02ff */
.L_x_239:
[----:B------:R-:W-:Y:S05]  /*6450*/  BSYNC B1 ;  /* 0x0000000000017941 */ /* 0x000fea0003800000 */
.L_x_238:
[----:B--2---:R-:W-:Y:S01]  /*6460*/  @!P3 IMAD R3, R32, R217, R226 ;  /* 0x000000d92003b224 */ /* 0x004fe200078e02e2 */
[----:B------:R-:W-:Y:S04]  /*6470*/  BSSY B1, `(.L_x_240) ;  /* 0x0000006000017945 */ /* 0x000fe80003800000 */
[----:B------:R2:W-:Y:S01]  /*6480*/  @!P3 STG.E.U8 desc[UR36][R14.64+0x10], R3 ;  /* 0x000010030e00b986 */ /* 0x0005e2000c101124 */
[----:B------:R-:W-:Y:S05]  /*6490*/  @P1 BRA `(.L_x_241) ;  /* 0x00000000000c1947 */ /* 0x000fea0003800000 */
[----:B------:R-:W2:Y:S02]  /*64a0*/  LDG.E.U8 R218, desc[UR36][R8.64+0x11] ;  /* 0x0000112408da7981 */ /* 0x000ea4000c1e1100 */
[----:B--2---:R-:W-:-:S05]  /*64b0*/  PRMT R3, R218, 0x8880, RZ ;  /* 0x00008880da037816 */ /* 0x004fca00000000ff */
[----:B------:R-:W-:-:S07]  /*64c0*/  IMAD R226, R3, R216, RZ ;  /* 0x000000d803e27224 */ /* 0x000fce00078e02ff */
.L_x_241:
[----:B------:R-:W-:Y:S05]  /*64d0*/  BSYNC B1 ;  /* 0x0000000000017941 */ /* 0x000fea0003800000 */
.L_x_240:
        /* <DEDUP_REMOVED lines=11> */
.L_x_243:
[----:B------:R-:W-:Y:S05]  /*6590*/  BSYNC B1 ;  /* 0x0000000000017941 */ /* 0x000fea0003800000 */
.L_x_242:
[----:B--2---:R-:W-:Y:S01]  /*65a0*/  @!P4 IMAD R3, R34, R217, R226 ;  /* 0x000000d92203c224 */ /* 0x004fe200078e02e2 */
[----:B------:R-:W-:Y:S04]  /*65b0*/  BSSY B1, `(.L_x_244) ;  /* 0x0000006000017945 */ /* 0x000fe80003800000 */
[----:B------:R2:W-:Y:S01]  /*65c0*/  @!P4 STG.E.U8 desc[UR36][R10.64+0x10], R3 ;  /* 0x000010030a00c986 */ /* 0x0005e2000c101124 */
[----:B------:R-:W-:Y:S05]  /*65d0*/  @P3 BRA `(.L_x_245) ;  /* 0x00000000000c3947 */ /* 0x000fea0003800000 */
[----:B------:R-:W2:Y:S02]  /*65e0*/  LDG.E.U8 R218, desc[UR36][R4.64+0x11] ;  /* 0x0000112404da7981 */ /* 0x000ea4000c1e1100 */
[----:B--2---:R-:W-:-:S05]  /*65f0*/  PRMT R3, R218, 0x8880, RZ ;  /* 0x00008880da037816 */ /* 0x004fca00000000ff */
[----:B------:R-:W-:-:S07]  /*6600*/  IMAD R226, R3, R216, RZ ;  /* 0x000000d803e27224 */ /* 0x000fce00078e02ff */
.L_x_245:
[----:B------:R-:W-:Y:S05]  /*6610*/  BSYNC B1 ;  /* 0x0000000000017941 */ /* 0x000fea0003800000 */
.L_x_244:
[----:B------:R-:W-:Y:S01]  /*6620*/  @!P3 IMAD R35, R35, R217, R226 ;  /* 0x000000d92323b224 */ /* 0x000fe200078e02e2 */
[----:B------:R-:W-:Y:S04]  /*6630*/  BSSY B1, `(.L_x_246) ;  /* 0x0000006000017945 */ /* 0x000fe80003800000 */
[----:B------:R0:W-:Y:S01]  /*6640*/  @!P3 STG.E.U8 desc[UR36][R10.64+0x11], R35 ;  /* 0x000011230a00b986 */ /* 0x0001e2000c101124 */
[----:B------:R-:W-:Y:S05]  /*6650*/  @P5 BRA `(.L_x_247) ;  /* 0x00000000000c5947 */ /* 0x000fea0003800000 */
[----:B------:R-:W2:Y:S02]  /*6660*/  LDG.E.U8 R218, desc[UR36][R8.64+0x18] ;  /* 0x0000182408da7981 */ /* 0x000ea4000c1e1100 */
[----:B--2---:R-:W-:-:S05]  /*6670*/  PRMT R3, R218, 0x8880, RZ ;  /* 0x00008880da037816 */ /* 0x004fca00000000ff */
[----:B------:R-:W-:-:S07]  /*6680*/  IMAD R226, R3, R216, RZ ;  /* 0x000000d803e27224 */ /* 0x000fce00078e02ff */
.L_x_247:
[----:B------:R-:W-:Y:S05]  /*6690*/  BSYNC B1 ;  /* 0x0000000000017941 */ /* 0x000fea0003800000 */
.L_x_246:
[----:B--2---:R-:W-:Y:S01]  /*66a0*/  @!P5 IMAD R3, R36, R217, R226 ;  /* 0x000000d92403d224 */ /* 0x004fe200078e02e2 */
[----:B------:R-:W-:Y:S04]  /*66b0*/  BSSY B1, `(.L_x_248) ;  /* 0x0000006000017945 */ /* 0x000fe80003800000 */
[----:B------:R2:W-:Y:S01]  /*66c0*/  @!P5 STG.E.U8 desc[UR36][R14.64+0x18], R3 ;  /* 0x000018030e00d986 */ /* 0x0005e2000c101124 */
[----:B------:R-:W-:Y:S05]  /*66d0*/  @P1 BRA `(.L_x_249) ;  /* 0x00000000000c1947 */ /* 0x000fea0003800000 */
[----:B------:R-:W2:Y:S02]  /*66e0*/  LDG.E.U8 R218, desc[UR36][R8.64+0x19] ;  /* 0x0000192408da7981 */ /* 0x000ea4000c1e1100 */
[----:B--2---:R-:W-:-:S05]  /*66f0*/  PRMT R3, R218, 0x8880, RZ ;  /* 0x00008880da037816 */ /* 0x004fca00000000ff */
[----:B------:R-:W-:-:S07]  /*6700*/  IMAD R226, R3, R216, RZ ;  /* 0x000000d803e27224 */ /* 0x000fce00078e02ff */
.L_x_249:
[----:B------:R-:W-:Y:S05]  /*6710*/  BSYNC B1 ;  /* 0x0000000000017941 */ /* 0x000fea0003800000 */
.L_x_248:
        /* <DEDUP_REMOVED lines=11> */
.L_x_251:
[----:B------:R-:W-:Y:S05]  /*67d0*/  BSYNC B1 ;  /* 0x0000000000017941 */ /* 0x000fea0003800000 */
.L_x_250:
[----:B--2---:R-:W-:Y:S01]  /*67e0*/  @!P4 IMAD R3, R38, R217, R226 ;  /* 0x000000d92603c224 */ /* 0x004fe200078e02e2 */
[----:B------:R-:W-:Y:S04]  /*67f0*/  BSSY B1, `(.L_x_252) ;  /* 0x0000006000017945 */ /* 0x000fe80003800000 */
[----:B------:R2:W-:Y:S01]  /*6800*/  @!P4 STG.E.U8 desc[UR36][R10.64+0x18], R3 ;  /* 0x000018030a00c986 */ /* 0x0005e2000c101124 */
[----:B------:R-:W-:Y:S05]  /*6810*/  @P3 BRA `(.L_x_253) ;  /* 0x00000000000c3947 */ /* 0x000fea0003800000 */
[----:B------:R-:W2:Y:S02]  /*6820*/  LDG.E.U8 R218, desc[UR36][R4.64+0x19] ;  /* 0x0000192404da7981 */ /* 0x000ea4000c1e1100 */
[----:B--2---:R-:W-:-:S05]  /*6830*/  PRMT R3, R218, 0x8880, RZ ;  /* 0x00008880da037816 */ /* 0x004fca00000000ff */
[----:B------:R-:W-:-:S07]  /*6840*/  IMAD R226, R3, R216, RZ ;  /* 0x000000d803e27224 */ /* 0x000fce00078e02ff */
.L_x_253:
[----:B------:R-:W-:Y:S05]  /*6850*/  BSYNC B1 ;  /* 0x0000000000017941 */ /* 0x000fea0003800000 */
.L_x_252:
[----:B------:R-:W-:Y:S01]  /*6860*/  @!P3 IMAD R39, R39, R217, R226 ;  /* 0x000000d92727b224 */ /* 0x000fe200078e02e2 */
[----:B------:R-:W-:Y:S04]  /*6870*/  BSSY B1, `(.L_x_254) ;  /* 0x0000006000017945 */ /* 0x000fe80003800000 */
[----:B------:R0:W-:Y:S01]  /*6880*/  @!P3 STG.E.U8 desc[UR36][R10.64+0x19], R39 ;  /* 0x000019270a00b986 */ /* 0x0001e2000c101124 */
[----:B------:R-:W-:Y:S05]  /*6890*/  @P5 BRA `(.L_x_255) ;  /* 0x00000000000c5947 */ /* 0x000fea0003800000 */
[----:B------:R-:W2:Y:S02]  /*68a0*/  LDG.E.U8 R218, desc[UR36][R8.64+0x20] ;  /* 0x0000202408da7981 */ /* 0x000ea4000c1e1100 */
[----:B--2---:R-:W-:-:S05]  /*68b0*/  PRMT R3, R218, 0x8880, RZ ;  /* 0x00008880da037816 */ /* 0x004fca00000000ff */
[----:B------:R-:W-:-:S07]  /*68c0*/  IMAD R226, R3, R216, RZ ;  /* 0x000000d803e27224 */ /* 0x000fce00078e02ff */
.L_x_255:
[----:B------:R-:W-:Y:S05]  /*68d0*/  BSYNC B1 ;  /* 0x0000000000017941 */ /* 0x000fea0003800000 */
.L_x_254:
[----:B--2---:R-:W-:Y:S01]  /*68e0*/  @!P5 IMAD R3, R40, R217, R226 ;  /* 0x000000d92803d224 */ /* 0x004fe200078e02e2 */
[----:B------:R-:W-:Y:S04]  /*68f0*/  BSSY B1, `(.L_x_256) ;  /* 0x0000006000017945 */ /* 0x000fe80003800000 */
[----:B------:R2:W-:Y:S01]  /*6900*/  @!P5 STG.E.U8 desc[UR36][R14.64+0x20], R3 ;  /* 0x000020030e00d986 */ /* 0x0005e2000c101124 */
[----:B------:R-:W-:Y:S05]  /*6910*/  @P1 BRA `(.L_x_257) ;  /* 0x00000000000c1947 */ /* 0x000fea0003800000 */
[----:B------:R-:W2:Y:S02]  /*6920*/  LDG.E.U8 R218, desc[UR36][R8.64+0x21] ;  /* 0x0000212408da7981 */ /* 0x000ea4000c1e1100 */
[----:B--2---:R-:W-:-:S05]  /*6930*/  PRMT R3, R218, 0x8880, RZ ;  /* 0x00008880da037816 */ /* 0x004fca00000000ff */
[----:B------:R-:W-:-:S07]  /*6940*/  IMAD R226, R3, R216, RZ ;  /* 0x000000d803e27224 */ /* 0x000fce00078e02ff */
.L_x_257:
[----:B------:R-:W-:Y:S05]  /*6950*/  BSYNC B1 ;  /* 0x0000000000017941 */ /* 0x000fea0003800000 */
.L_x_256:
        /* <DEDUP_REMOVED lines=11> */
.L_x_259:
[----:B------:R-:W-:Y:S05]  /*6a10*/  BSYNC B1 ;  /* 0x0000000000017941 */ /* 0x000fea0003800000 */
.L_x_258:
[----:B--2---:R-:W-:Y:S01]  /*6a20*/  @!P4 IMAD R3, R42, R217, R226 ;  /* 0x000000d92a03c224 */ /* 0x004fe200078e02e2 */
[----:B------:R-:W-:Y:S04]  /*6a30*/  BSSY B1, `(.L_x_260) ;  /* 0x0000006000017945 */ /* 0x000fe80003800000 */
[----:B------:R2:W-:Y:S01]  /*6a40*/  @!P4 STG.E.U8 desc[UR36][R10.64+0x20], R3 ;  /* 0x000020030a00c986 */ /* 0x0005e2000c101124 */
[----:B------:R-:W-:Y:S05]  /*6a50*/  @P3 BRA `(.L_x_261) ;  /* 0x00000000000c3947 */ /* 0x000fea0003800000 */
[----:B------:R-:W2:Y:S02]  /*6a60*/  LDG.E.U8 R218, desc[UR36][R4.64+0x21] ;  /* 0x0000212404da7981 */ /* 0x000ea4000c1e1100 */
[----:B--2---:R-:W-:-:S05]  /*6a70*/  PRMT R3, R218, 0x8880, RZ ;  /* 0x00008880da037816 */ /* 0x004fca00000000ff */
[----:B------:R-:W-:-:S07]  /*6a80*/  IMAD R226, R3, R216, RZ ;  /* 0x000000d803e27224 */ /* 0x000fce00078e02ff */
.L_x_261:
[----:B------:R-:W-:Y:S05]  /*6a90*/  BSYNC B1 ;  /* 0x0000000000017941 */ /* 0x000fea0003800000 */
.L_x_260:
[----:B------:R-:W-:Y:S01]  /*6aa0*/  @!P3 IMAD R43, R43, R217, R226 ;  /* 0x000000d92b2bb224 */ /* 0x000fe200078e02e2 */
[----:B------:R-:W-:Y:S04]  /*6ab0*/  BSSY B1, `(.L_x_262) ;  /* 0x0000006000017945 */ /* 0x000fe80003800000 */
[----:B------:R0:W-:Y:S01]  /*6ac0*/  @!P3 STG.E.U8 desc[UR36][R10.64+0x21], R43 ;  /* 0x0000212b0a00b986 */ /* 0x0001e2000c101124 */
[----:B------:R-:W-:Y:S05]  /*6ad0*/  @P5 BRA `(.L_x_263) ;  /* 0x00000000000c5947 */ /* 0x000fea0003800000 */
[----:B------:R-:W2:Y:S02]  /*6ae0*/  LDG.E.U8 R218, desc[UR36][R8.64+0x28] ;  /* 0x0000282408da7981 */ /* 0x000ea4000c1e1100 */
[----:B--2---:R-:W-:-:S05]  /*6af0*/  PRMT R3, R218, 0x8880, RZ ;  /* 0x00008880da037816 */ /* 0x004fca00000000ff */
[----:B------:R-:W-:-:S07]  /*6b00*/  IMAD R226, R3, R216, RZ ;  /* 0x000000d803e27224 */ /* 0x000fce00078e02ff */
.L_x_263:
[----:B------:R-:W-:Y:S05]  /*6b10*/  BSYNC B1 ;  /* 0x0000000000017941 */ /* 0x000fea0003800000 */
.L_x_262:
[----:B--2---:R-:W-:Y:S01]  /*6b20*/  @!P5 IMAD R3, R44, R217, R226 ;  /* 0x000000d92c03d224 */ /* 0x004fe200078e02e2 */
[----:B------:R-:W-:Y:S04]  /*6b30*/  BSSY B1, `(.L_x_264) ;  /* 0x0000006000017945 */ /* 0x000fe80003800000 */
[----:B------:R2:W-:Y:S01]  /*6b40*/  @!P5 STG.E.U8 desc[UR36][R14.64+0x28], R3 ;  /* 0x000028030e00d986 */ /* 0x0005e2000c101124 */
[----:B------:R-:W-:Y:S05]  /*6b50*/  @P1 BRA `(.L_x_265) ;  /* 0x00000000000c1947 */ /* 0x000fea0003800000 */
[----:B------:R-:W2:Y:S02]  /*6b60*/  LDG.E.U8 R218, desc[UR36][R8.64+0x29] ;  /* 0x0000292408da7981 */ /* 0x000ea4000c1e1100 */
[----:B--2---:R-:W-:-:S05]  /*6b70*/  PRMT R3, R218, 0x8880, RZ ;  /* 0x00008880da037816 */ /* 0x004fca00000000ff */
[----:B------:R-:W-:-:S07]  /*6b80*/  IMAD R226, R3, R216, RZ ;  /* 0x000000d803e27224 */ /* 0x000fce00078e02ff */
.L_x_265:
[----:B------:R-:W-:Y:S05]  /*6b90*/  BSYNC B1 ;  /* 0x0000000000017941 */ /* 0x000fea0003800000 */
.L_x_264:
        /* <DEDUP_REMOVED lines=11> */
.L_x_267:
[----:B------:R-:W-:Y:S05]  /*6c50*/  BSYNC B1 ;  /* 0x0000000000017941 */ /* 0x000fea0003800000 */
.L_x_266:
[----:B--2---:R-:W-:Y:S01]  /*6c60*/  @!P4 IMAD R3, R46, R217, R226 ;  /* 0x000000d92e03c224 */ /* 0x004fe200078e02e2 */
[----:B------:R-:W-:Y:S04]  /*6c70*/  BSSY B1, `(.L_x_268) ;  /* 0x0000006000017945 */ /* 0x000fe80003800000 */
[----:B------:R2:W-:Y:S01]  /*6c80*/  @!P4 STG.E.U8 desc[UR36][R10.64+0x28], R3 ;  /* 0x000028030a00c986 */ /* 0x0005e2000c101124 */
[----:B------:R-:W-:Y:S05]  /*6c90*/  @P3 BRA `(.L_x_269) ;  /* 0x00000000000c3947 */ /* 0x000fea0003800000 */
[----:B------:R-:W2:Y:S02]  /*6ca0*/  LDG.E.U8 R218, desc[UR36][R4.64+0x29] ;  /* 0x0000292404da7981 */ /* 0x000ea4000c1e1100 */
[----:B--2---:R-:W-:-:S05]  /*6cb0*/  PRMT R3, R218, 0x8880, RZ ;  /* 0x00008880da037816 */ /* 0x004fca00000000ff */
[----:B------:R-:W-:-:S07]  /*6cc0*/  IMAD R226, R3, R216, RZ ;  /* 0x000000d803e27224 */ /* 0x000fce00078e02ff */
.L_x_269:
[----:B------:R-:W-:Y:S05]  /*6cd0*/  BSYNC B1 ;  /* 0x0000000000017941 */ /* 0x000fea0003800000 */
.L_x_268:
[----:B------:R-:W-:Y:S01]  /*6ce0*/  @!P3 IMAD R47, R47, R217, R226 ;  /* 0x000000d92f2fb224 */ /* 0x000fe200078e02e2 */
[----:B------:R-:W-:Y:S04]  /*6cf0*/  BSSY B1, `(.L_x_270) ;  /* 0x0000006000017945 */ /* 0x000fe80003800000 */
[----:B------:R0:W-:Y:S01]  /*6d00*/  @!P3 STG.E.U8 desc[UR36][R10.64+0x29], R47 ;  /* 0x0000292f0a00b986 */ /* 0x0001e2000c101124 */
[----:B------:R-:W-:Y:S05]  /*6d10*/  @P5 BRA `(.L_x_271) ;  /* 0x00000000000c5947 */ /* 0x000fea0003800000 */
[----:B------:R-:W2:Y:S02]  /*6d20*/  LDG.E.U8 R218, desc[UR36][R8.64+0x30] ;  /* 0x0000302408da7981 */ /* 0x000ea4000c1e1100 */
[----:B--2---:R-:W-:-:S05]  /*6d30*/  PRMT R3, R218, 0x8880, RZ ;  /* 0x00008880da037816 */ /* 0x004fca00000000ff */
[----:B------:R-:W-:-:S07]  /*6d40*/  IMAD R226, R3, R216, RZ ;  /* 0x000000d803e27224 */ /* 0x000fce00078e02ff */
.L_x_271:
[----:B------:R-:W-:Y:S05]  /*6d50*/  BSYNC B1 ;  /* 0x0000000000017941 */ /* 0x000fea0003800000 */
.L_x_270:
[----:B--2---:R-:W-:Y:S01]  /*6d60*/  @!P5 IMAD R3, R48, R217, R226 ;  /* 0x000000d93003d224 */ /* 0x004fe200078e02e2 */
[----:B------:R-:W-:Y:S04]  /*6d70*/  BSSY B1, `(.L_x_272) ;  /* 0x0000006000017945 */ /* 0x000fe80003800000 */
[----:B------:R2:W-:Y:S01]  /*6d80*/  @!P5 STG.E.U8 desc[UR36][R14.64+0x30], R3 ;  /* 0x000030030e00d986 */ /* 0x0005e2000c101124 */
[----:B------:R-:W-:Y:S05]  /*6d90*/  @P1 BRA `(.L_x_273) ;  /* 0x00000000000c1947 */ /* 0x000fea0003800000 */
[----:B------:R-:W2:Y:S02]  /*6da0*/  LDG.E.U8 R218, desc[UR36][R8.64+0x31] ;  /* 0x0000312408da7981 */ /* 0x000ea4000c1e1100 */
[----:B--2---:R-:W-:-:S05]  /*6db0*/  PRMT R3, R218, 0x8880, RZ ;  /* 0x00008880da037816 */ /* 0x004fca00000000ff */
[----:B------:R-:W-:-:S07]  /*6dc0*/  IMAD R226, R3, R216, RZ ;  /* 0x000000d803e27224 */ /* 0x000fce00078e02ff */
.L_x_273:
[----:B------:R-:W-:Y:S05]  /*6dd0*/  BSYNC B1 ;  /* 0x0000000000017941 */ /* 0x000fea0003800000 */
.L_x_272:
        /* <DEDUP_REMOVED lines=11> */
.L_x_275:
[----:B------:R-:W-:Y:S05]  /*6e90*/  BSYNC B1 ;  /* 0x0000000000017941 */ /* 0x000fea0003800000 */
.L_x_274:
[----:B--2---:R-:W-:Y:S01]  /*6ea0*/  @!P4 IMAD R3, R50, R217, R226 ;  /* 0x000000d93203c224 */ /* 0x004fe200078e02e2 */
[----:B------:R-:W-:Y:S04]  /*6eb0*/  BSSY B1, `(.L_x_276) ;  /* 0x0000006000017945 */ /* 0x000fe80003800000 */
[----:B------:R2:W-:Y:S01]  /*6ec0*/  @!P4 STG.E.U8 desc[UR36][R10.64+0x30], R3 ;  /* 0x000030030a00c986 */ /* 0x0005e2000c101124 */
[----:B------:R-:W-:Y:S05]  /*6ed0*/  @P3 BRA `(.L_x_277) ;  /* 0x00000000000c3947 */ /* 0x000fea0003800000 */
[----:B------:R-:W2:Y:S02]  /*6ee0*/  LDG.E.U8 R218, desc[UR36][R4.64+0x31] ;  /* 0x0000312404da7981 */ /* 0x000ea4000c1e1100 */
[----:B--2---:R-:W-:-:S05]  /*6ef0*/  PRMT R3, R218, 0x8880, RZ ;  /* 0x00008880da037816 */ /* 0x004fca00000000ff */
[----:B------:R-:W-:-:S07]  /*6f00*/  IMAD R226, R3, R216, RZ ;  /* 0x000000d803e27224 */ /* 0x000fce00078e02ff */
.L_x_277:
[----:B------:R-:W-:Y:S05]  /*6f10*/  BSYNC B1 ;  /* 0x0000000000017941 */ /* 0x000fea0003800000 */
.L_x_276:
[----:B------:R-:W-:Y:S01]  /*6f20*/  @!P3 IMAD R51, R51, R217, R226 ;  /* 0x000000d93333b224 */ /* 0x000fe200078e02e2 */
[----:B------:R-:W-:Y:S04]  /*6f30*/  BSSY B1, `(.L_x_278) ;  /* 0x0000006000017945 */ /* 0x000fe80003800000 */
[----:B------:R0:W-:Y:S01]  /*6f40*/  @!P3 STG.E.U8 desc[UR36][R10.64+0x31], R51 ;  /* 0x000031330a00b986 */ /* 0x0001e2000c101124 */
[----:B------:R-:W-:Y:S05]  /*6f50*/  @P5 BRA `(.L_x_279) ;  /* 0x00000000000c5947 */ /* 0x000fea0003800000 */
[----:B------:R-:W2:Y:S02]  /*6f60*/  LDG.E.U8 R218, desc[UR36][R8.64+0x38] ;  /* 0x0000382408da7981 */ /* 0x000ea4000c1e1100 */
[----:B--2---:R-:W-:-:S05]  /*6f70*/  PRMT R3, R218, 0x8880, RZ ;  /* 0x00008880da037816 */ /* 0x004fca00000000ff */
[----:B------:R-:W-:-:S07]  /*6f80*/  IMAD R226, R3, R216, RZ ;  /* 0x000000d803e27224 */ /* 0x000fce00078e02ff */
.L_x_279:
[----:B------:R-:W-:Y:S05]  /*6f90*/  BSYNC B1 ;  /* 0x0000000000017941 */ /* 0x000fea0003800000 */
.L_x_278:
[----:B--2---:R-:W-:Y:S01]  /*6fa0*/  @!P5 IMAD R3, R52, R217, R226 ;  /* 0x000000d93403d224 */ /* 0x004fe200078e02e2 */
[----:B------:R-:W-:Y:S04]  /*6fb0*/  BSSY B1, `(.L_x_280) ;  /* 0x0000006000017945 */ /* 0x000fe80003800000 */
[----:B------:R2:W-:Y:S01]  /*6fc0*/  @!P5 STG.E.U8 desc[UR36][R14.64+0x38], R3 ;  /* 0x000038030e00d986 */ /* 0x0005e2000c101124 */
[----:B------:R-:W-:Y:S05]  /*6fd0*/  @P1 BRA `(.L_x_281) ;  /* 0x00000000000c1947 */ /* 0x000fea0003800000 */
[----:B------:R-:W2:Y:S02]  /*6fe0*/  LDG.E.U8 R218, desc[UR36][R8.64+0x39] ;  /* 0x0000392408da7981 */ /* 0x000ea4000c1e1100 */
[----:B--2---:R-:W-:-:S05]  /*6ff0*/  PRMT R3, R218, 0x8880, RZ ;  /* 0x00008880da037816 */ /* 0x004fca00000000ff */
[----:B------:R-:W-:-:S07]  /*7000*/  IMAD R226, R3, R216, RZ ;  /* 0x000000d803e27224 */ /* 0x000fce00078e02ff */
.L_x_281:
[----:B------:R-:W-:Y:S05]  /*7010*/  BSYNC B1 ;  /* 0x0000000000017941 */ /* 0x000fea0003800000 */
.L_x_280:
        /* <DEDUP_REMOVED lines=11> */
.L_x_283:
[----:B------:R-:W-:Y:S05]  /*70d0*/  BSYNC B1 ;  /* 0x0000000000017941 */ /* 0x000fea0003800000 */
.L_x_282:
[----:B--2---:R-:W-:Y:S01]  /*70e0*/  @!P4 IMAD R3, R54, R217, R226 ;  /* 0x000000d93603c224 */ /* 0x004fe200078e02e2 */
[----:B------:R-:W-:Y:S04]  /*70f0*/  BSSY B1, `(.L_x_284) ;  /* 0x0000006000017945 */ /* 0x000fe80003800000 */
[----:B------:R2:W-:Y:S01]  /*7100*/  @!P4 STG.E.U8 desc[UR36][R10.64+0x38], R3 ;  /* 0x000038030a00c986 */ /* 0x0005e2000c101124 */
[----:B------:R-:W-:Y:S05]  /*7110*/  @P3 BRA `(.L_x_285) ;  /* 0x00000000000c3947 */ /* 0x000fea0003800000 */
[----:B------:R-:W2:Y:S02]  /*7120*/  LDG.E.U8 R218, desc[UR36][R4.64+0x39] ;  /* 0x0000392404da7981 */ /* 0x000ea4000c1e1100 */
[----:B--2---:R-:W-:-:S05]  /*7130*/  PRMT R3, R218, 0x8880, RZ ;  /* 0x00008880da037816 */ /* 0x004fca00000000ff */
[----:B------:R-:W-:-:S07]  /*7140*/  IMAD R226, R3, R216, RZ ;  /* 0x000000d803e27224 */ /* 0x000fce00078e02ff */
.L_x_285:
[----:B------:R-:W-:Y:S05]  /*7150*/  BSYNC B1 ;  /* 0x0000000000017941 */ /* 0x000fea0003800000 */
.L_x_284:
[----:B------:R-:W-:Y:S01]  /*7160*/  @!P3 IMAD R55, R55, R217, R226 ;  /* 0x000000d93737b224 */ /* 0x000fe200078e02e2 */
[----:B------:R-:W-:Y:S04]  /*7170*/  BSSY B1, `(.L_x_286) ;  /* 0x0000006000017945 */ /* 0x000fe80003800000 */
[----:B------:R0:W-:Y:S01]  /*7180*/  @!P3 STG.E.U8 desc[UR36][R10.64+0x39], R55 ;  /* 0x000039370a00b986 */ /* 0x0001e2000c101124 */
[----:B------:R-:W-:Y:S05]  /*7190*/  @P5 BRA `(.L_x_287) ;  /* 0x00000000000c5947 */ /* 0x000fea0003800000 */
[----:B------:R-:W2:Y:S02]  /*71a0*/  LDG.E.U8 R218, desc[UR36][R8.64+0x40] ;  /* 0x0000402408da7981 */ /* 0x000ea4000c1e1100 */
[----:B--2---:R-:W-:-:S05]  /*71b0*/  PRMT R3, R218, 0x8880, RZ ;  /* 0x00008880da037816 */ /* 0x004fca00000000ff */
[----:B------:R-:W-:-:S07]  /*71c0*/  IMAD R226, R3, R216, RZ ;  /* 0x000000d803e27224 */ /* 0x000fce00078e02ff */
.L_x_287:
[----:B------:R-:W-:Y:S05]  /*71d0*/  BSYNC B1 ;  /* 0x0000000000017941 */ /* 0x000fea0003800000 */
.L_x_286:
[----:B--2---:R-:W-:Y:S01]  /*71e0*/  @!P5 IMAD R3, R56, R217, R226 ;  /* 0x000000d93803d224 */ /* 0x004fe200078e02e2 */
[----:B------:R-:W-:Y:S04]  /*71f0*/  BSSY B1, `(.L_x_288) ;  /* 0x0000006000017945 */ /* 0x000fe80003800000 */
[----:B------:R2:W-:Y:S01]  /*7200*/  @!P5 STG.E.U8 desc[UR36][R14.64+0x40], R3 ;  /* 0x000040030e00d986 */ /* 0x0005e2000c101124 */
[----:B------:R-:W-:Y:S05]  /*7210*/  @P1 BRA `(.L_x_289) ;  /* 0x00000000000c1947 */ /* 0x000fea0003800000 */
[----:B------:R-:W2:Y:S02]  /*7220*/  LDG.E.U8 R218, desc[UR36][R8.64+0x41] ;  /* 0x0000412408da7981 */ /* 0x000ea4000c1e1100 */
[----:B--2---:R-:W-:-:S05]  /*7230*/  PRMT R3, R218, 0x8880, RZ ;  /* 0x00008880da037816 */ /* 0x004fca00000000ff */
[----:B------:R-:W-:-:S07]  /*7240*/  IMAD R226, R3, R216, RZ ;  /* 0x000000d803e27224 */ /* 0x000fce00078e02ff */
.L_x_289:
[----:B------:R-:W-:Y:S05]  /*7250*/  BSYNC B1 ;  /* 0x0000000000017941 */ /* 0x000fea0003800000 */
.L_x_288:
        /* <DEDUP_REMOVED lines=11> */
.L_x_291:
[----:B------:R-:W-:Y:S05]  /*7310*/  BSYNC B1 ;  /* 0x0000000000017941 */ /* 0x000fea0003800000 */
.L_x_290:
[----:B--2---:R-:W-:Y:S01]  /*7320*/  @!P4 IMAD R3, R58, R217, R226 ;  /* 0x000000d93a03c224 */ /* 0x004fe200078e02e2 */
[----:B------:R-:W-:Y:S04]  /*7330*/  BSSY B1, `(.L_x_292) ;  /* 0x0000006000017945 */ /* 0x000fe80003800000 */
[----:B------:R2:W-:Y:S01]  /*7340*/  @!P4 STG.E.U8 desc[UR36][R10.64+0x40], R3 ;  /* 0x000040030a00c986 */ /* 0x0005e2000c101124 */
[----:B------:R-:W-:Y:S05]  /*7350*/  @P3 BRA `(.L_x_293) ;  /* 0x00000000000c3947 */ /* 0x000fea0003800000 */
[----:B------:R-:W2:Y:S02]  /*7360*/  LDG.E.U8 R218, desc[UR36][R4.64+0x41] ;  /* 0x0000412404da7981 */ /* 0x000ea4000c1e1100 */
[----:B--2---:R-:W-:-:S05]  /*7370*/  PRMT R3, R218, 0x8880, RZ ;  /* 0x00008880da037816 */ /* 0x004fca00000000ff */
[----:B------:R-:W-:-:S07]  /*7380*/  IMAD R226, R3, R216, RZ ;  /* 0x000000d803e27224 */ /* 0x000fce00078e02ff */
.L_x_293:
[----:B------:R-:W-:Y:S05]  /*7390*/  BSYNC B1 ;  /* 0x0000000000017941 */ /* 0x000fea0003800000 */
.L_x_292:
[----:B------:R-:W-:Y:S01]  /*73a0*/  @!P3 IMAD R59, R59, R217, R226 ;  /* 0x000000d93b3bb224 */ /* 0x000fe200078e02e2 */
[----:B------:R-:W-:Y:S04]  /*73b0*/  BSSY B1, `(.L_x_294) ;  /* 0x0000006000017945 */ /* 0x000fe80003800000 */
[----:B------:R0:W-:Y:S01]  /*73c0*/  @!P3 STG.E.U8 desc[UR36][R10.64+0x41], R59 ;  /* 0x0000413b0a00b986 */ /* 0x0001e2000c101124 */
[----:B------:R-:W-:Y:S05]  /*73d0*/  @P5 BRA `(.L_x_295) ;  /* 0x00000000000c5947 */ /* 0x000fea0003800000 */
[----:B------:R-:W2:Y:S02]  /*73e0*/  LDG.E.U8 R218, desc[UR36][R8.64+0x48] ;  /* 0x0000482408da7981 */ /* 0x000ea4000c1e1100 */
[----:B--2---:R-:W-:-:S05]  /*73f0*/  PRMT R3, R218, 0x8880, RZ ;  /* 0x00008880da037816 */ /* 0x004fca00000000ff */
[----:B------:R-:W-:-:S07]  /*7400*/  IMAD R226, R3, R216, RZ ;  /* 0x000000d803e27224 */ /* 0x000fce00078e02ff */
.L_x_295:
[----:B------:R-:W-:Y:S05]  /*7410*/  BSYNC B1 ;  /* 0x0000000000017941 */ /* 0x000fea0003800000 */
.L_x_294:
[----:B--2---:R-:W-:Y:S01]  /*7420*/  @!P5 IMAD R3, R60, R217, R226 ;  /* 0x000000d93c03d224 */ /* 0x004fe200078e02e2 */
[----:B------:R-:W-:Y:S04]  /*7430*/  BSSY B1, `(.L_x_296) ;  /* 0x0000006000017945 */ /* 0x000fe80003800000 */
[----:B------:R2:W-:Y:S01]  /*7440*/  @!P5 STG.E.U8 desc[UR36][R14.64+0x48], R3 ;  /* 0x000048030e00d986 */ /* 0x0005e2000c101124 */
[----:B------:R-:W-:Y:S05]  /*7450*/  @P1 BRA `(.L_x_297) ;  /* 0x00000000000c1947 */ /* 0x000fea0003800000 */
[----:B------:R-:W2:Y:S02]  /*7460*/  LDG.E.U8 R218, desc[UR36][R8.64+0x49] ;  /* 0x0000492408da7981 */ /* 0x000ea4000c1e1100 */
[----:B--2---:R-:W-:-:S05]  /*7470*/  PRMT R3, R218, 0x8880, RZ ;  /* 0x00008880da037816 */ /* 0x004fca00000000ff */
[----:B------:R-:W-:-:S07]  /*7480*/  IMAD R226, R3, R216, RZ ;  /* 0x000000d803e27224 */ /* 0x000fce00078e02ff */
.L_x_297:
[----:B------:R-:W-:Y:S05]  /*7490*/  BSYNC B1 ;  /* 0x0000000000017941 */ /* 0x000fea0003800000 */
.L_x_296:
        /* <DEDUP_REMOVED lines=11> */
.L_x_299:
[----:B------:R-:W-:Y:S05]  /*7550*/  BSYNC B1 ;  /* 0x0000000000017941 */ /* 0x000fea0003800000 */
.L_x_298:
[----:B--2---:R-:W-:Y:S01]  /*7560*/  @!P4 IMAD R3, R62, R217, R226 ;  /* 0x000000d93e03c224 */ /* 0x004fe200078e02e2 */
[----:B------:R-:W-:Y:S04]  /*7570*/  BSSY B1, `(.L_x_300) ;  /* 0x0000006000017945 */ /* 0x000fe80003800000 */
[----:B------:R2:W-:Y:S01]  /*7580*/  @!P4 STG.E.U8 desc[UR36][R10.64+0x48], R3 ;  /* 0x000048030a00c986 */ /* 0x0005e2000c101124 */
[----:B------:R-:W-:Y:S05]  /*7590*/  @P3 BRA `(.L_x_301) ;  /* 0x00000000000c3947 */ /* 0x000fea0003800000 */
[----:B------:R-:W2:Y:S02]  /*75a0*/  LDG.E.U8 R218, desc[UR36][R4.64+0x49] ;  /* 0x0000492404da7981 */ /* 0x000ea4000c1e1100 */
[----:B--2---:R-:W-:-:S05]  /*75b0*/  PRMT R3, R218, 0x8880, RZ ;  /* 0x00008880da037816 */ /* 0x004fca00000000ff */
[----:B------:R-:W-:-:S07]  /*75c0*/  IMAD R226, R3, R216, RZ ;  /* 0x000000d803e27224 */ /* 0x000fce00078e02ff */
.L_x_301:
[----:B------:R-:W-:Y:S05]  /*75d0*/  BSYNC B1 ;  /* 0x0000000000017941 */ /* 0x000fea0003800000 */
.L_x_300:
[----:B------:R-:W-:Y:S01]  /*75e0*/  @!P3 IMAD R63, R63, R217, R226 ;  /* 0x000000d93f3fb224 */ /* 0x000fe200078e02e2 */
[----:B------:R-:W-:Y:S04]  /*75f0*/  BSSY B1, `(.L_x_302) ;  /* 0x0000006000017945 */ /* 0x000fe80003800000 */
[----:B------:R0:W-:Y:S01]  /*7600*/  @!P3 STG.E.U8 desc[UR36][R10.64+0x49], R63 ;  /* 0x0000493f0a00b986 */ /* 0x0001e2000c101124 */
[----:B------:R-:W-:Y:S05]  /*7610*/  @P5 BRA `(.L_x_303) ;  /* 0x00000000000c5947 */ /* 0x000fea0003800000 */
[----:B------:R-:W2:Y:S02]  /*7620*/  LDG.E.U8 R218, desc[UR36][R8.64+0x50] ;  /* 0x0000502408da7981 */ /* 0x000ea4000c1e1100 */
[----:B--2---:R-:W-:-:S05]  /*7630*/  PRMT R3, R218, 0x8880, RZ ;  /* 0x00008880da037816 */ /* 0x004fca00000000ff */
[----:B------:R-:W-:-:S07]  /*7640*/  IMAD R226, R3, R216, RZ ;  /* 0x000000d803e27224 */ /* 0x000fce00078e02ff */
.L_x_303:
[----:B------:R-:W-:Y:S05]  /*7650*/  BSYNC B1 ;  /* 0x0000000000017941 */ /* 0x000fea0003800000 */
.L_x_302:
[----:B--2---:R-:W-:Y:S01]  /*7660*/  @!P5 IMAD R3, R64, R217, R226 ;  /* 0x000000d94003d224 */ /* 0x004fe200078e02e2 */
[----:B------:R-:W-:Y:S04]  /*7670*/  BSSY B1, `(.L_x_304) ;  /* 0x0000006000017945 */ /* 0x000fe80003800000 */
[----:B------:R2:W-:Y:S01]  /*7680*/  @!P5 STG.E.U8 desc[UR36][R14.64+0x50], R3 ;  /* 0x000050030e00d986 */ /* 0x0005e2000c101124 */
[----:B------:R-:W-:Y:S05]  /*7690*/  @P1 BRA `(.L_x_305) ;  /* 0x00000000000c1947 */ /* 0x000fea0003800000 */
[----:B------:R-:W2:Y:S02]  /*76a0*/  LDG.E.U8 R218, desc[UR36][R8.64+0x51] ;  /* 0x0000512408da7981 */ /* 0x000ea4000c1e1100 */
[----:B--2---:R-:W-:-:S05]  /*76b0*/  PRMT R3, R218, 0x8880, RZ ;  /* 0x00008880da037816 */ /* 0x004fca00000000ff */
[----:B------:R-:W-:-:S07]  /*76c0*/  IMAD R226, R3, R216, RZ ;  /* 0x000000d803e27224 */ /* 0x000fce00078e02ff */
.L_x_305:
[----:B------:R-:W-:Y:S05]  /*76d0*/  BSYNC B1 ;  /* 0x0000000000017941 */ /* 0x000fea0003800000 */
.L_x_304:
        /* <DEDUP_REMOVED lines=11> */
.L_x_307:
[----:B------:R-:W-:Y:S05]  /*7790*/  BSYNC B1 ;  /* 0x0000000000017941 */ /* 0x000fea0003800000 */
.L_x_306:
[----:B--2---:R-:W-:Y:S01]  /*77a0*/  @!P4 IMAD R3, R66, R217, R226 ;  /* 0x000000d94203c224 */ /* 0x004fe200078e02e2 */
[----:B------:R-:W-:Y:S04]  /*77b0*/  BSSY B1, `(.L_x_308) ;  /* 0x0000006000017945 */ /* 0x000fe80003800000 */
[----:B------:R2:W-:Y:S01]  /*77c0*/  @!P4 STG.E.U8 desc[UR36][R10.64+0x50], R3 ;  /* 0x000050030a00c986 */ /* 0x0005e2000c101124 */
[----:B------:R-:W-:Y:S05]  /*77d0*/  @P3 BRA `(.L_x_309) ;  /* 0x00000000000c3947 */ /* 0x000fea0003800000 */
[----:B------:R-:W2:Y:S02]  /*77e0*/  LDG.E.U8 R218, desc[UR36][R4.64+0x51] ;  /* 0x0000512404da7981 */ /* 0x000ea4000c1e1100 */
[----:B--2---:R-:W-:-:S05]  /*77f0*/  PRMT R3, R218, 0x8880, RZ ;  /* 0x00008880da037816 */ /* 0x004fca00000000ff */
[----:B------:R-:W-:-:S07]  /*7800*/  IMAD R226, R3, R216, RZ ;  /* 0x000000d803e27224 */ /* 0x000fce00078e02ff */
.L_x_309:
[----:B------:R-:W-:Y:S05]  /*7810*/  BSYNC B1 ;  /* 0x0000000000017941 */ /* 0x000fea0003800000 */
.L_x_308:
[----:B------:R-:W-:Y:S01]  /*7820*/  @!P3 IMAD R67, R67, R217, R226 ;  /* 0x000000d94343b224 */ /* 0x000fe200078e02e2 */
[----:B------:R-:W-:Y:S04]  /*7830*/  BSSY B1, `(.L_x_310) ;  /* 0x0000006000017945 */ /* 0x000fe80003800000 */
[----:B------:R0:W-:Y:S01]  /*7840*/  @!P3 STG.E.U8 desc[UR36][R10.64+0x51], R67 ;  /* 0x000051430a00b986 */ /* 0x0001e2000c101124 */
[----:B------:R-:W-:Y:S05]  /*7850*/  @P5 BRA `(.L_x_311) ;  /* 0x00000000000c5947 */ /* 0x000fea0003800000 */
[----:B------:R-:W2:Y:S02]  /*7860*/  LDG.E.U8 R218, desc[UR36][R8.64+0x58] ;  /* 0x0000582408da7981 */ /* 0x000ea4000c1e1100 */
[----:B--2---:R-:W-:-:S05]  /*7870*/  PRMT R3, R218, 0x8880, RZ ;  /* 0x00008880da037816 */ /* 0x004fca00000000ff */
[----:B------:R-:W-:-:S07]  /*7880*/  IMAD R226, R3, R216, RZ ;  /* 0x000000d803e27224 */ /* 0x000fce00078e02ff */
.L_x_311:
[----:B------:R-:W-:Y:S05]  /*7890*/  BSYNC B1 ;  /* 0x0000000000017941 */ /* 0x000fea0003800000 */
.L_x_310:
[----:B--2---:R-:W-:Y:S01]  /*78a0*/  @!P5 IMAD R3, R68, R217, R226 ;  /* 0x000000d94403d224 */ /* 0x004fe200078e02e2 */
[----:B------:R-:W-:Y:S04]  /*78b0*/  BSSY B1, `(.L_x_312) ;  /* 0x0000006000017945 */ /* 0x000fe80003800000 */
[----:B------:R2:W-:Y:S01]  /*78c0*/  @!P5 STG.E.U8 desc[UR36][R14.64+0x58], R3 ;  /* 0x000058030e00d986 */ /* 0x0005e2000c101124 */
[----:B------:R-:W-:Y:S05]  /*78d0*/  @P1 BRA `(.L_x_313) ;  /* 0x00000000000c1947 */ /* 0x000fea0003800000 */
[----:B------:R-:W2:Y:S02]  /*78e0*/  LDG.E.U8 R218, desc[UR36][R8.64+0x59] ;  /* 0x0000592408da7981 */ /* 0x000ea4000c1e1100 */
[----:B--2---:R-:W-:-:S05]  /*78f0*/  PRMT R3, R218, 0x8880, RZ ;  /* 0x00008880da037816 */ /* 0x004fca00000000ff */
[----:B------:R-:W-:-:S07]  /*7900*/  IMAD R226, R3, R216, RZ ;  /* 0x000000d803e27224 */ /* 0x000fce00078e02ff */
.L_x_313:
[----:B------:R-:W-:Y:S05]  /*7910*/  BSYNC B1 ;  /* 0x0000000000017941 */ /* 0x000fea0003800000 */
.L_x_312:
        /* <DEDUP_REMOVED lines=11> */
.L_x_315:
[----:B------:R-:W-:Y:S05]  /*79d0*/  BSYNC B1 ;  /* 0x0000000000017941 */ /* 0x000fea0003800000 */
.L_x_314:
[----:B--2---:R-:W-:Y:S01]  /*79e0*/  @!P4 IMAD R3, R70, R217, R226 ;  /* 0x000000d94603c224 */ /* 0x004fe200078e02e2 */
[----:B------:R-:W-:Y:S04]  /*79f0*/  BSSY B1, `(.L_x_316) ;  /* 0x0000006000017945 */ /* 0x000fe80003800000 */
[----:B------:R2:W-:Y:S01]  /*7a00*/  @!P4 STG.E.U8 desc[UR36][R10.64+0x58], R3 ;  /* 0x000058030a00c986 */ /* 0x0005e2000c101124 */
[----:B------:R-:W-:Y:S05]  /*7a10*/  @P3 BRA `(.L_x_317) ;  /* 0x00000000000c3947 */ /* 0x000fea0003800000 */
[----:B------:R-:W2:Y:S02]  /*7a20*/  LDG.E.U8 R218, desc[UR36][R4.64+0x59] ;  /* 0x0000592404da7981 */ /* 0x000ea4000c1e1100 */
[----:B--2---:R-:W-:-:S05]  /*7a30*/  PRMT R3, R218, 0x8880, RZ ;  /* 0x00008880da037816 */ /* 0x004fca00000000ff */
[----:B------:R-:W-:-:S07]  /*7a40*/  IMAD R226, R3, R216, RZ ;  /* 0x000000d803e27224 */ /* 0x000fce00078e02ff */
.L_x_317:
[----:B------:R-:W-:Y:S05]  /*7a50*/  BSYNC B1 ;  /* 0x0000000000017941 */ /* 0x000fea0003800000 */
.L_x_316:
[----:B------:R-:W-:Y:S01]  /*7a60*/  @!P3 IMAD R71, R71, R217, R226 ;  /* 0x000000d94747b224 */ /* 0x000fe200078e02e2 */
[----:B------:R-:W-:Y:S04]  /*7a70*/  BSSY B1, `(.L_x_318) ;  /* 0x0000006000017945 */ /* 0x000fe80003800000 */
[----:B------:R0:W-:Y:S01]  /*7a80*/  @!P3 STG.E.U8 desc[UR36][R10.64+0x59], R71 ;  /* 0x000059470a00b986 */ /* 0x0001e2000c101124 */
[----:B------:R-:W-:Y:S05]  /*7a90*/  @P5 BRA `(.L_x_319) ;  /* 0x00000000000c5947 */ /* 0x000fea0003800000 */
[----:B------:R-:W2:Y:S02]  /*7aa0*/  LDG.E.U8 R218, desc[UR36][R8.64+0x60] ;  /* 0x0000602408da7981 */ /* 0x000ea4000c1e1100 */
[----:B--2---:R-:W-:-:S05]  /*7ab0*/  PRMT R3, R218, 0x8880, RZ ;  /* 0x00008880da037816 */ /* 0x004fca00000000ff */
[----:B------:R-:W-:-:S07]  /*7ac0*/  IMAD R226, R3, R216, RZ ;  /* 0x000000d803e27224 */ /* 0x000fce00078e02ff */
.L_x_319:
[----:B------:R-:W-:Y:S05]  /*7ad0*/  BSYNC B1 ;  /* 0x0000000000017941 */ /* 0x000fea0003800000 */
.L_x_318:
[----:B--2---:R-:W-:Y:S01]  /*7ae0*/  @!P5 IMAD R3, R72, R217, R226 ;  /* 0x000000d94803d224 */ /* 0x004fe200078e02e2 */
[----:B------:R-:W-:Y:S04]  /*7af0*/  BSSY B1, `(.L_x_320) ;  /* 0x0000006000017945 */ /* 0x000fe80003800000 */
[----:B------:R2:W-:Y:S01]  /*7b00*/  @!P5 STG.E.U8 desc[UR36][R14.64+0x60], R3 ;  /* 0x000060030e00d986 */ /* 0x0005e2000c101124 */
[----:B------:R-:W-:Y:S05]  /*7b10*/  @P1 BRA `(.L_x_321) ;  /* 0x00000000000c1947 */ /* 0x000fea0003800000 */
[----:B------:R-:W2:Y:S02]  /*7b20*/  LDG.E.U8 R218, desc[UR36][R8.64+0x61] ;  /* 0x0000612408da7981 */ /* 0x000ea4000c1e1100 */
[----:B--2---:R-:W-:-:S05]  /*7b30*/  PRMT R3, R218, 0x8880, RZ ;  /* 0x00008880da037816 */ /* 0x004fca00000000ff */
[----:B------:R-:W-:-:S07]  /*7b40*/  IMAD R226, R3, R216, RZ ;  /* 0x000000d803e27224 */ /* 0x000fce00078e02ff */
.L_x_321:
[----:B------:R-:W-:Y:S05]  /*7b50*/  BSYNC B1 ;  /* 0x0000000000017941 */ /* 0x000fea0003800000 */
.L_x_320:
        /* <DEDUP_REMOVED lines=11> */
.L_x_323:
[----:B------:R-:W-:Y:S05]  /*7c10*/  BSYNC B1 ;  /* 0x0000000000017941 */ /* 0x000fea0003800000 */
.L_x_322:
[----:B--2---:R-:W-:Y:S01]  /*7c20*/  @!P4 IMAD R3, R74, R217, R226 ;  /* 0x000000d94a03c224 */ /* 0x004fe200078e02e2 */
[----:B------:R-:W-:Y:S04]  /*7c30*/  BSSY B1, `(.L_x_324) ;  /* 0x0000006000017945 */ /* 0x000fe80003800000 */
[----:B------:R2:W-:Y:S01]  /*7c40*/  @!P4 STG.E.U8 desc[UR36][R10.64+0x60], R3 ;  /* 0x000060030a00c986 */ /* 0x0005e2000c101124 */
[----:B------:R-:W-:Y:S05]  /*7c50*/  @P3 BRA `(.L_x_325) ;  /* 0x00000000000c3947 */ /* 0x000fea0003800000 */
[----:B------:R-:W2:Y:S02]  /*7c60*/  LDG.E.U8 R218, desc[UR36][R4.64+0x61] ;  /* 0x0000612404da7981 */ /* 0x000ea4000c1e1100 */
[----:B--2---:R-:W-:-:S05]  /*7c70*/  PRMT R3, R218, 0x8880, RZ ;  /* 0x00008880da037816 */ /* 0x004fca00000000ff */
[----:B------:R-:W-:-:S07]  /*7c80*/  IMAD R226, R3, R216, RZ ;  /* 0x000000d803e27224 */ /* 0x000fce00078e02ff */
.L_x_325:
[----:B------:R-:W-:Y:S05]  /*7c90*/  BSYNC B1 ;  /* 0x0000000000017941 */ /* 0x000fea0003800000 */
.L_x_324:
[----:B------:R-:W-:Y:S01]  /*7ca0*/  @!P3 IMAD R75, R75, R217, R226 ;  /* 0x000000d94b4bb224 */ /* 0x000fe200078e02e2 */
[----:B------:R-:W-:Y:S04]  /*7cb0*/  BSSY B1, `(.L_x_326) ;  /* 0x0000006000017945 */ /* 0x000fe80003800000 */
[----:B------:R0:W-:Y:S01]  /*7cc0*/  @!P3 STG.E.U8 desc[UR36][R10.64+0x61], R75 ;  /* 0x0000614b0a00b986 */ /* 0x0001e2000c101124 */
[----:B------:R-:W-:Y:S05]  /*7cd0*/  @P5 BRA `(.L_x_327) ;  /* 0x00000000000c5947 */ /* 0x000fea0003800000 */
[----:B------:R-:W2:Y:S02]  /*7ce0*/  LDG.E.U8 R218, desc[UR36][R8.64+0x68] ;  /* 0x0000682408da7981 */ /* 0x000ea4000c1e1100 */
[----:B--2---:R-:W-:-:S05]  /*7cf0*/  PRMT R3, R218, 0x8880, RZ ;  /* 0x00008880da037816 */ /* 0x004fca00000000ff */
[----:B------:R-:W-:-:S07]  /*7d00*/  IMAD R226, R3, R216, RZ ;  /* 0x000000d803e27224 */ /* 0x000fce00078e02ff */
.L_x_327:
[----:B------:R-:W-:Y:S05]  /*7d10*/  BSYNC B1 ;  /* 0x0000000000017941 */ /* 0x000fea0003800000 */
.L_x_326:
[----:B--2---:R-:W-:Y:S01]  /*7d20*/  @!P5 IMAD R3, R76, R217, R226 ;  /* 0x000000d94c03d224 */ /* 0x004fe200078e02e2 */
[----:B------:R-:W-:Y:S04]  /*7d30*/  BSSY B1, `(.L_x_328) ;  /* 0x0000006000017945 */ /* 0x000fe80003800000 */
[----:B------:R2:W-:Y:S01]  /*7d40*/  @!P5 STG.E.U8 desc[UR36][R14.64+0x68], R3 ;  /* 0x000068030e00d986 */ /* 0x0005e2000c101124 */
[----:B------:R-:W-:Y:S05]  /*7d50*/  @P1 BRA `(.L_x_329) ;  /* 0x00000000000c1947 */ /* 0x000fea0003800000 */
[----:B------:R-:W2:Y:S02]  /*7d60*/  LDG.E.U8 R218, desc[UR36][R8.64+0x69] ;  /* 0x0000692408da7981 */ /* 0x000ea4000c1e1100 */
[----:B--2---:R-:W-:-:S05]  /*7d70*/  PRMT R3, R218, 0x8880, RZ ;  /* 0x00008880da037816 */ /* 0x004fca00000000ff */
[----:B------:R-:W-:-:S07]  /*7d80*/  IMAD R226, R3, R216, RZ ;  /* 0x000000d803e27224 */ /* 0x000fce00078e02ff */
.L_x_329:
[----:B------:R-:W-:Y:S05]  /*7d90*/  BSYNC B1 ;  /* 0x0000000000017941 */ /* 0x000fea0003800000 */
.L_x_328:
        /* <DEDUP_REMOVED lines=11> */
.L_x_331:
[----:B------:R-:W-:Y:S05]  /*7e50*/  BSYNC B1 ;  /* 0x0000000000017941 */ /* 0x000fea0003800000 */
.L_x_330:
[----:B--2---:R-:W-:Y:S01]  /*7e60*/  @!P4 IMAD R3, R78, R217, R226 ;  /* 0x000000d94e03c224 */ /* 0x004fe200078e02e2 */
[----:B------:R-:W-:Y:S04]  /*7e70*/  BSSY B1, `(.L_x_332) ;  /* 0x0000006000017945 */ /* 0x000fe80003800000 */
[----:B------:R2:W-:Y:S01]  /*7e80*/  @!P4 STG.E.U8 desc[UR36][R10.64+0x68], R3 ;  /* 0x000068030a00c986 */ /* 0x0005e2000c101124 */
[----:B------:R-:W-:Y:S05]  /*7e90*/  @P3 BRA `(.L_x_333) ;  /* 0x00000000000c3947 */ /* 0x000fea0003800000 */
[----:B------:R-:W2:Y:S02]  /*7ea0*/  LDG.E.U8 R218, desc[UR36][R4.64+0x69] ;  /* 0x0000692404da7981 */ /* 0x000ea4000c1e1100 */
[----:B--2---:R-:W-:-:S05]  /*7eb0*/  PRMT R3, R218, 0x8880, RZ ;  /* 0x00008880da037816 */ /* 0x004fca00000000ff */
[----:B------:R-:W-:-:S07]  /*7ec0*/  IMAD R226, R3, R216, RZ ;  /* 0x000000d803e27224 */ /* 0x000fce00078e02ff */
.L_x_333:
[----:B------:R-:W-:Y:S05]  /*7ed0*/  BSYNC B1 ;  /* 0x0000000000017941 */ /* 0x000fea0003800000 */
.L_x_332:
[----:B------:R-:W-:Y:S01]  /*7ee0*/  @!P3 IMAD R79, R79, R217, R226 ;  /* 0x000000d94f4fb224 */ /* 0x000fe200078e02e2 */
[----:B------:R-:W-:Y:S04]  /*7ef0*/  BSSY B1, `(.L_x_334) ;  /* 0x0000006000017945 */ /* 0x000fe80003800000 */
[----:B------:R0:W-:Y:S01]  /*7f00*/  @!P3 STG.E.U8 desc[UR36][R10.64+0x69], R79 ;  /* 0x0000694f0a00b986 */ /* 0x0001e2000c101124 */
[----:B------:R-:W-:Y:S05]  /*7f10*/  @P5 BRA `(.L_x_335) ;  /* 0x00000000000c5947 */ /* 0x000fea0003800000 */
[----:B------:R-:W2:Y:S02]  /*7f20*/  LDG.E.U8 R218, desc[UR36][R8.64+0x70] ;  /* 0x0000702408da7981 */ /* 0x000ea4000c1e1100 */
[----:B--2---:R-:W-:-:S05]  /*7f30*/  PRMT R3, R218, 0x8880, RZ ;  /* 0x00008880da037816 */ /* 0x004fca00000000ff */
[----:B------:R-:W-:-:S07]  /*7f40*/  IMAD R226, R3, R216, RZ ;  /* 0x000000d803e27224 */ /* 0x000fce00078e02ff */
.L_x_335:
[----:B------:R-:W-:Y:S05]  /*7f50*/  BSYNC B1 ;  /* 0x0000000000017941 */ /* 0x000fea0003800000 */
.L_x_334:
[----:B--2---:R-:W-:Y:S01]  /*7f60*/  @!P5 IMAD R3, R80, R217, R226 ;  /* 0x000000d95003d224 */ /* 0x004fe200078e02e2 */
[----:B------:R-:W-:Y:S04]  /*7f70*/  BSSY B1, `(.L_x_336) ;  /* 0x0000006000017945 */ /* 0x000fe80003800000 */
[----:B------:R2:W-:Y:S01]  /*7f80*/  @!P5 STG.E.U8 desc[UR36][R14.64+0x70], R3 ;  /* 0x000070030e00d986 */ /* 0x0005e2000c101124 */
[----:B------:R-:W-:Y:S05]  /*7f90*/  @P1 BRA `(.L_x_337) ;  /* 0x00000000000c1947 */ /* 0x000fea0003800000 */
[----:B------:R-:W2:Y:S02]  /*7fa0*/  LDG.E.U8 R218, desc[UR36][R8.64+0x71] ;  /* 0x0000712408da7981 */ /* 0x000ea4000c1e1100 */
[----:B--2---:R-:W-:-:S05]  /*7fb0*/  PRMT R3, R218, 0x8880, RZ ;  /* 0x00008880da037816 */ /* 0x004fca00000000ff */
[----:B------:R-:W-:-:S07]  /*7fc0*/  IMAD R226, R3, R216, RZ ;  /* 0x000000d803e27224 */ /* 0x000fce00078e02ff */
.L_x_337:
[----:B------:R-:W-:Y:S05]  /*7fd0*/  BSYNC B1 ;  /* 0x0000000000017941 */ /* 0x000fea0003800000 */
.L_x_336:
        /* <DEDUP_REMOVED lines=11> */
.L_x_339:
[----:B------:R-:W-:Y:S05]  /*8090*/  BSYNC B1 ;  /* 0x0000000000017941 */ /* 0x000fea0003800000 */
.L_x_338:
[----:B--2---:R-:W-:Y:S01]  /*80a0*/  @!P4 IMAD R3, R82, R217, R226 ;  /* 0x000000d95203c224 */ /* 0x004fe200078e02e2 */
[----:B------:R-:W-:Y:S04]  /*80b0*/  BSSY B1, `(.L_x_340) ;  /* 0x0000006000017945 */ /* 0x000fe80003800000 */
[----:B------:R2:W-:Y:S01]  /*80c0*/  @!P4 STG.E.U8 desc[UR36][R10.64+0x70], R3 ;  /* 0x000070030a00c986 */ /* 0x0005e2000c101124 */
[----:B------:R-:W-:Y:S05]  /*80d0*/  @P3 BRA `(.L_x_341) ;  /* 0x00000000000c3947 */ /* 0x000fea0003800000 */
[----:B------:R-:W2:Y:S02]  /*80e0*/  LDG.E.U8 R218, desc[UR36][R4.64+0x71] ;  /* 0x0000712404da7981 */ /* 0x000ea4000c1e1100 */
[----:B--2---:R-:W-:-:S05]  /*80f0*/  PRMT R3, R218, 0x8880, RZ ;  /* 0x00008880da037816 */ /* 0x004fca00000000ff */
[----:B------:R-:W-:-:S07]  /*8100*/  IMAD R226, R3, R216, RZ ;  /* 0x000000d803e27224 */ /* 0x000fce00078e02ff */
.L_x_341:
[----:B------:R-:W-:Y:S05]  /*8110*/  BSYNC B1 ;  /* 0x0000000000017941 */ /* 0x000fea0003800000 */
.L_x_340:
[----:B------:R-:W-:Y:S01]  /*8120*/  @!P3 IMAD R83, R83, R217, R226 ;  /* 0x000000d95353b224 */ /* 0x000fe200078e02e2 */
[----:B------:R-:W-:Y:S04]  /*8130*/  BSSY B1, `(.L_x_342) ;  /* 0x0000006000017945 */ /* 0x000fe80003800000 */
[----:B------:R0:W-:Y:S01]  /*8140*/  @!P3 STG.E.U8 desc[UR36][R10.64+0x71], R83 ;  /* 0x000071530a00b986 */ /* 0x0001e2000c101124 */
[----:B------:R-:W-:Y:S05]  /*8150*/  @P5 BRA `(.L_x_343) ;  /* 0x00000000000c5947 */ /* 0x000fea0003800000 */
[----:B------:R-:W2:Y:S02]  /*8160*/  LDG.E.U8 R218, desc[UR36][R8.64+0x78] ;  /* 0x0000782408da7981 */ /* 0x000ea4000c1e1100 */
[----:B--2---:R-:W-:-:S05]  /*8170*/  PRMT R3, R218, 0x8880, RZ ;  /* 0x00008880da037816 */ /* 0x004fca00000000ff */
[----:B------:R-:W-:-:S07]  /*8180*/  IMAD R226, R3, R216, RZ ;  /* 0x000000d803e27224 */ /* 0x000fce00078e02ff */
.L_x_343:
[----:B------:R-:W-:Y:S05]  /*8190*/  BSYNC B1 ;  /* 0x0000000000017941 */ /* 0x000fea0003800000 */
.L_x_342:
[----:B--2---:R-:W-:Y:S01]  /*81a0*/  @!P5 IMAD R3, R84, R217, R226 ;  /* 0x000000d95403d224 */ /* 0x004fe200078e02e2 */
[----:B------:R-:W-:Y:S04]  /*81b0*/  BSSY B1, `(.L_x_344) ;  /* 0x0000006000017945 */ /* 0x000fe80003800000 */
[----:B------:R2:W-:Y:S01]  /*81c0*/  @!P5 STG.E.U8 desc[UR36][R14.64+0x78], R3 ;  /* 0x000078030e00d986 */ /* 0x0005e2000c101124 */
[----:B------:R-:W-:Y:S05]  /*81d0*/  @P1 BRA `(.L_x_345) ;  /* 0x00000000000c1947 */ /* 0x000fea0003800000 */
[----:B------:R-:W2:Y:S02]  /*81e0*/  LDG.E.U8 R218, desc[UR36][R8.64+0x79] ;  /* 0x0000792408da7981 */ /* 0x000ea4000c1e1100 */
[----:B--2---:R-:W-:-:S05]  /*81f0*/  PRMT R3, R218, 0x8880, RZ ;  /* 0x00008880da037816 */ /* 0x004fca00000000ff */
[----:B------:R-:W-:-:S07]  /*8200*/  IMAD R226, R3, R216, RZ ;  /* 0x000000d803e27224 */ /* 0x000fce00078e02ff */
.L_x_345:
[----:B------:R-:W-:Y:S05]  /*8210*/  BSYNC B1 ;  /* 0x0000000000017941 */ /* 0x000fea0003800000 */
.L_x_344:
        /* <DEDUP_REMOVED lines=11> */
.L_x_347:
[----:B------:R-:W-:Y:S05]  /*82d0*/  BSYNC B1 ;  /* 0x0000000000017941 */ /* 0x000fea0003800000 */
.L_x_346:
[----:B--2---:R-:W-:Y:S01]  /*82e0*/  @!P4 IMAD R3, R86, R217, R226 ;  /* 0x000000d95603c224 */ /* 0x004fe200078e02e2 */
[----:B------:R-:W-:Y:S04]  /*82f0*/  BSSY B1, `(.L_x_348) ;  /* 0x0000006000017945 */ /* 0x000fe80003800000 */
[----:B------:R2:W-:Y:S01]  /*8300*/  @!P4 STG.E.U8 desc[UR36][R10.64+0x78], R3 ;  /* 0x000078030a00c986 */ /* 0x0005e2000c101124 */
[----:B------:R-:W-:Y:S05]  /*8310*/  @P3 BRA `(.L_x_349) ;  /* 0x00000000000c3947 */ /* 0x000fea0003800000 */
[----:B------:R-:W2:Y:S02]  /*8320*/  LDG.E.U8 R218, desc[UR36][R4.64+0x79] ;  /* 0x0000792404da7981 */ /* 0x000ea4000c1e1100 */
[----:B--2---:R-:W-:-:S05]  /*8330*/  PRMT R3, R218, 0x8880, RZ ;  /* 0x00008880da037816 */ /* 0x004fca00000000ff */
[----:B------:R-:W-:-:S07]  /*8340*/  IMAD R226, R3, R216, RZ ;  /* 0x000000d803e27224 */ /* 0x000fce00078e02ff */
.L_x_349:
[----:B------:R-:W-:Y:S05]  /*8350*/  BSYNC B1 ;  /* 0x0000000000017941 */ /* 0x000fea0003800000 */
.L_x_348:
[----:B------:R-:W-:Y:S01]  /*8360*/  @!P3 IMAD R87, R87, R217, R226 ;  /* 0x000000d95757b224 */ /* 0x000fe200078e02e2 */
[----:B------:R-:W-:Y:S04]  /*8370*/  BSSY B1, `(.L_x_350) ;  /* 0x0000006000017945 */ /* 0x000fe80003800000 */
[----:B------:R0:W-:Y:S01]  /*8380*/  @!P3 STG.E.U8 desc[UR36][R10.64+0x79], R87 ;  /* 0x000079570a00b986 */ /* 0x0001e2000c101124 */
[----:B------:R-:W-:Y:S05]  /*8390*/  @P5 BRA `(.L_x_351) ;  /* 0x00000000000c5947 */ /* 0x000fea0003800000 */
[----:B------:R-:W2:Y:S02]  /*83a0*/  LDG.E.U8 R218, desc[UR36][R8.64+0x80] ;  /* 0x0000802408da7981 */ /* 0x000ea4000c1e1100 */
[----:B--2---:R-:W-:-:S05]  /*83b0*/  PRMT R3, R218, 0x8880, RZ ;  /* 0x00008880da037816 */ /* 0x004fca00000000ff */
[----:B------:R-:W-:-:S07]  /*83c0*/  IMAD R226, R3, R216, RZ ;  /* 0x000000d803e27224 */ /* 0x000fce00078e02ff */
.L_x_351:
[----:B------:R-:W-:Y:S05]  /*83d0*/  BSYNC B1 ;  /* 0x0000000000017941 */ /* 0x000fea0003800000 */
.L_x_350:
[----:B--2---:R-:W-:Y:S01]  /*83e0*/  @!P5 IMAD R3, R88, R217, R226 ;  /* 0x000000d95803d224 */ /* 0x004fe200078e02e2 */
[----:B------:R-:W-:Y:S04]  /*83f0*/  BSSY B1, `(.L_x_352) ;  /* 0x0000006000017945 */ /* 0x000fe80003800000 */
[----:B------:R2:W-:Y:S01]  /*8400*/  @!P5 STG.E.U8 desc[UR36][R14.64+0x80], R3 ;  /* 0x000080030e00d986 */ /* 0x0005e2000c101124 */
[----:B------:R-:W-:Y:S05]  /*8410*/  @P1 BRA `(.L_x_353) ;  /* 0x00000000000c1947 */ /* 0x000fea0003800000 */
[----:B------:R-:W2:Y:S02]  /*8420*/  LDG.E.U8 R218, desc[UR36][R8.64+0x81] ;  /* 0x0000812408da7981 */ /* 0x000ea4000c1e1100 */
[----:B--2---:R-:W-:-:S05]  /*8430*/  PRMT R3, R218, 0x8880, RZ ;  /* 0x00008880da037816 */ /* 0x004fca00000000ff */
[----:B------:R-:W-:-:S07]  /*8440*/  IMAD R226, R3, R216, RZ ;  /* 0x000000d803e27224 */ /* 0x000fce00078e02ff */
.L_x_353:
[----:B------:R-:W-:Y:S05]  /*8450*/  BSYNC B1 ;  /* 0x0000000000017941 */ /* 0x000fea0003800000 */
.L_x_352:
        /* <DEDUP_REMOVED lines=11> */
.L_x_355:
[----:B------:R-:W-:Y:S05]  /*8510*/  BSYNC B1 ;  /* 0x0000000000017941 */ /* 0x000fea0003800000 */
.L_x_354:
[----:B--2---:R-:W-:Y:S01]  /*8520*/  @!P4 IMAD R3, R90, R217, R226 ;  /* 0x000000d95a03c224 */ /* 0x004fe200078e02e2 */
[----:B------:R-:W-:Y:S04]  /*8530*/  BSSY B1, `(.L_x_356) ;  /* 0x0000006000017945 */ /* 0x000fe80003800000 */
[----:B------:R2:W-:Y:S01]  /*8540*/  @!P4 STG.E.U8 desc[UR36][R10.64+0x80], R3 ;  /* 0x000080030a00c986 */ /* 0x0005e2000c101124 */
[----:B------:R-:W-:Y:S05]  /*8550*/  @P3 BRA `(.L_x_357) ;  /* 0x00000000000c3947 */ /* 0x000fea0003800000 */
[----:B------:R-:W2:Y:S02]  /*8560*/  LDG.E.U8 R218, desc[UR36][R4.64+0x81] ;  /* 0x0000812404da7981 */ /* 0x000ea4000c1e1100 */
[----:B--2---:R-:W-:-:S05]  /*8570*/  PRMT R3, R218, 0x8880, RZ ;  /* 0x00008880da037816 */ /* 0x004fca00000000ff */
[----:B------:R-:W-:-:S07]  /*8580*/  IMAD R226, R3, R216, RZ ;  /* 0x000000d803e27224 */ /* 0x000fce00078e02ff */
.L_x_357:
[----:B------:R-:W-:Y:S05]  /*8590*/  BSYNC B1 ;  /* 0x0000000000017941 */ /* 0x000fea0003800000 */
.L_x_356:
[----:B------:R-:W-:Y:S01]  /*85a0*/  @!P3 IMAD R91, R91, R217, R226 ;  /* 0x000000d95b5bb224 */ /* 0x000fe200078e02e2 */
[----:B------:R-:W-:Y:S04]  /*85b0*/  BSSY B1, `(.L_x_358) ;  /* 0x0000006000017945 */ /* 0x000fe80003800000 */
[----:B------:R0:W-:Y:S01]  /*85c0*/  @!P3 STG.E.U8 desc[UR36][R10.64+0x81], R91 ;  /* 0x0000815b0a00b986 */ /* 0x0001e2000c101124 */
[----:B------:R-:W-:Y:S05]  /*85d0*/  @P5 BRA `(.L_x_359) ;  /* 0x00000000000c5947 */ /* 0x000fea0003800000 */
[----:B------:R-:W2:Y:S02]  /*85e0*/  LDG.E.U8 R218, desc[UR36][R8.64+0x88] ;  /* 0x0000882408da7981 */ /* 0x000ea4000c1e1100 */
[----:B--2---:R-:W-:-:S05]  /*85f0*/  PRMT R3, R218, 0x8880, RZ ;  /* 0x00008880da037816 */ /* 0x004fca00000000ff */
[----:B------:R-:W-:-:S07]  /*8600*/  IMAD R226, R3, R216, RZ ;  /* 0x000000d803e27224 */ /* 0x000fce00078e02ff */
.L_x_359:
[----:B------:R-:W-:Y:S05]  /*8610*/  BSYNC B1 ;  /* 0x0000000000017941 */ /* 0x000fea0003800000 */
.L_x_358:
[----:B--2---:R-:W-:Y:S01]  /*8620*/  @!P5 IMAD R3, R92, R217, R226 ;  /* 0x000000d95c03d224 */ /* 0x004fe200078e02e2 */
[----:B------:R-:W-:Y:S04]  /*8630*/  BSSY B1, `(.L_x_360) ;  /* 0x0000006000017945 */ /* 0x000fe80003800000 */
[----:B------:R2:W-:Y:S01]  /*8640*/  @!P5 STG.E.U8 desc[UR36][R14.64+0x88], R3 ;  /* 0x000088030e00d986 */ /* 0x0005e2000c101124 */
[----:B------:R-:W-:Y:S05]  /*8650*/  @P1 BRA `(.L_x_361) ;  /* 0x00000000000c1947 */ /* 0x000fea0003800000 */
[----:B------:R-:W2:Y:S02]  /*8660*/  LDG.E.U8 R218, desc[UR36][R8.64+0x89] ;  /* 0x0000892408da7981 */ /* 0x000ea4000c1e1100 */
[----:B--2---:R-:W-:-:S05]  /*8670*/  PRMT R3, R218, 0x8880, RZ ;  /* 0x00008880da037816 */ /* 0x004fca00000000ff */
[----:B------:R-:W-:-:S07]  /*8680*/  IMAD R226, R3, R216, RZ ;  /* 0x000000d803e27224 */ /* 0x000fce00078e02ff */
.L_x_361:
[----:B------:R-:W-:Y:S05]  /*8690*/  BSYNC B1 ;  /* 0x0000000000017941 */ /* 0x000fea0003800000 */
.L_x_360:
        /* <DEDUP_REMOVED lines=11> */
.L_x_363:
[----:B------:R-:W-:Y:S05]  /*8750*/  BSYNC B1 ;  /* 0x0000000000017941 */ /* 0x000fea0003800000 */
.L_x_362:
[----:B--2---:R-:W-:Y:S01]  /*8760*/  @!P4 IMAD R3, R94, R217, R226 ;  /* 0x000000d95e03c224 */ /* 0x004fe200078e02e2 */
[----:B------:R-:W-:Y:S04]  /*8770*/  BSSY B1, `(.L_x_364) ;  /* 0x0000006000017945 */ /* 0x000fe80003800000 */
[----:B------:R2:W-:Y:S01]  /*8780*/  @!P4 STG.E.U8 desc[UR36][R10.64+0x88], R3 ;  /* 0x000088030a00c986 */ /* 0x0005e2000c101124 */
[----:B------:R-:W-:Y:S05]  /*8790*/  @P3 BRA `(.L_x_365) ;  /* 0x00000000000c3947 */ /* 0x000fea0003800000 */
[----:B------:R-:W2:Y:S02]  /*87a0*/  LDG.E.U8 R218, desc[UR36][R4.64+0x89] ;  /* 0x0000892404da7981 */ /* 0x000ea4000c1e1100 */
[----:B--2---:R-:W-:-:S05]  /*87b0*/  PRMT R3, R218, 0x8880, RZ ;  /* 0x00008880da037816 */ /* 0x004fca00000000ff */
[----:B------:R-:W-:-:S07]  /*87c0*/  IMAD R226, R3, R216, RZ ;  /* 0x000000d803e27224 */ /* 0x000fce00078e02ff */
.L_x_365:
[----:B------:R-:W-:Y:S05]  /*87d0*/  BSYNC B1 ;  /* 0x0000000000017941 */ /* 0x000fea0003800000 */
.L_x_364:
[----:B------:R-:W-:Y:S01]  /*87e0*/  @!P3 IMAD R95, R95, R217, R226 ;  /* 0x000000d95f5fb224 */ /* 0x000fe200078e02e2 */
[----:B------:R-:W-:Y:S04]  /*87f0*/  BSSY B1, `(.L_x_366) ;  /* 0x0000006000017945 */ /* 0x000fe80003800000 */
[----:B------:R0:W-:Y:S01]  /*8800*/  @!P3 STG.E.U8 desc[UR36][R10.64+0x89], R95 ;  /* 0x0000895f0a00b986 */ /* 0x0001e2000c101124 */
[----:B------:R-:W-:Y:S05]  /*8810*/  @P5 BRA `(.L_x_367) ;  /* 0x00000000000c5947 */ /* 0x000fea0003800000 */
[----:B------:R-:W2:Y:S02]  /*8820*/  LDG.E.U8 R218, desc[UR36][R8.64+0x90] ;  /* 0x0000902408da7981 */ /* 0x000ea4000c1e1100 */
[----:B--2---:R-:W-:-:S05]  /*8830*/  PRMT R3, R218, 0x8880, RZ ;  /* 0x00008880da037816 */ /* 0x004fca00000000ff */
[----:B------:R-:W-:-:S07]  /*8840*/  IMAD R226, R3, R216, RZ ;  /* 0x000000d803e27224 */ /* 0x000fce00078e02ff */
.L_x_367:
[----:B------:R-:W-:Y:S05]  /*8850*/  BSYNC B1 ;  /* 0x0000000000017941 */ /* 0x000fea0003800000 */
.L_x_366:
[----:B--2---:R-:W-:Y:S01]  /*8860*/  @!P5 IMAD R3, R96, R217, R226 ;  /* 0x000000d96003d224 */ /* 0x004fe200078e02e2 */
[----:B------:R-:W-:Y:S04]  /*8870*/  BSSY B1, `(.L_x_368) ;  /* 0x0000006000017945 */ /* 0x000fe80003800000 */
[----:B------:R2:W-:Y:S01]  /*8880*/  @!P5 STG.E.U8 desc[UR36][R14.64+0x90], R3 ;  /* 0x000090030e00d986 */ /* 0x0005e2000c101124 */
[----:B------:R-:W-:Y:S05]  /*8890*/  @P1 BRA `(.L_x_369) ;  /* 0x00000000000c1947 */ /* 0x000fea0003800000 */
[----:B------:R-:W2:Y:S02]  /*88a0*/  LDG.E.U8 R218, desc[UR36][R8.64+0x91] ;  /* 0x0000912408da7981 */ /* 0x000ea4000c1e1100 */
[----:B--2---:R-:W-:-:S05]  /*88b0*/  PRMT R3, R218, 0x8880, RZ ;  /* 0x00008880da037816 */ /* 0x004fca00000000ff */
[----:B------:R-:W-:-:S07]  /*88c0*/  IMAD R226, R3, R216, RZ ;  /* 0x000000d803e27224 */ /* 0x000fce00078e02ff */
.L_x_369:
[----:B------:R-:W-:Y:S05]  /*88d0*/  BSYNC B1 ;  /* 0x0000000000017941 */ /* 0x000fea0003800000 */
.L_x_368:
        /* <DEDUP_REMOVED lines=11> */
.L_x_371:
[----:B------:R-:W-:Y:S05]  /*8990*/  BSYNC B1 ;  /* 0x0000000000017941 */ /* 0x000fea0003800000 */
.L_x_370:
[----:B--2---:R-:W-:Y:S01]  /*89a0*/  @!P4 IMAD R3, R98, R217, R226 ;  /* 0x000000d96203c224 */ /* 0x004fe200078e02e2 */
[----:B------:R-:W-:Y:S04]  /*89b0*/  BSSY B1, `(.L_x_372) ;  /* 0x0000006000017945 */ /* 0x000fe80003800000 */
[----:B------:R2:W-:Y:S01]  /*89c0*/  @!P4 STG.E.U8 desc[UR36][R10.64+0x90], R3 ;  /* 0x000090030a00c986 */ /* 0x0005e2000c101124 */
[----:B------:R-:W-:Y:S05]  /*89d0*/  @P3 BRA `(.L_x_373) ;  /* 0x00000000000c3947 */ /* 0x000fea0003800000 */
[----:B------:R-:W2:Y:S02]  /*89e0*/  LDG.E.U8 R218, desc[UR36][R4.64+0x91] ;  /* 0x0000912404da7981 */ /* 0x000ea4000c1e1100 */
[----:B--2---:R-:W-:-:S05]  /*89f0*/  PRMT R3, R218, 0x8880, RZ ;  /* 0x00008880da037816 */ /* 0x004fca00000000ff */
[----:B------:R-:W-:-:S07]  /*8a00*/  IMAD R226, R3, R216, RZ ;  /* 0x000000d803e27224 */ /* 0x000fce00078e02ff */
.L_x_373:
[----:B------:R-:W-:Y:S05]  /*8a10*/  BSYNC B1 ;  /* 0x0000000000017941 */ /* 0x000fea0003800000 */
.L_x_372:
[----:B------:R-:W-:Y:S01]  /*8a20*/  @!P3 IMAD R99, R99, R217, R226 ;  /* 0x000000d96363b224 */ /* 0x000fe200078e02e2 */
[----:B------:R-:W-:Y:S04]  /*8a30*/  BSSY B1, `(.L_x_374) ;  /* 0x0000006000017945 */ /* 0x000fe80003800000 */
[----:B------:R0:W-:Y:S01]  /*8a40*/  @!P3 STG.E.U8 desc[UR36][R10.64+0x91], R99 ;  /* 0x000091630a00b986 */ /* 0x0001e2000c101124 */
[----:B------:R-:W-:Y:S05]  /*8a50*/  @P5 BRA `(.L_x_375) ;  /* 0x00000000000c5947 */ /* 0x000fea0003800000 */
[----:B------:R-:W2:Y:S02]  /*8a60*/  LDG.E.U8 R218, desc[UR36][R8.64+0x98] ;  /* 0x0000982408da7981 */ /* 0x000ea4000c1e1100 */
[----:B--2---:R-:W-:-:S05]  /*8a70*/  PRMT R3, R218, 0x8880, RZ ;  /* 0x00008880da037816 */ /* 0x004fca00000000ff */
[----:B------:R-:W-:-:S07]  /*8a80*/  IMAD R226, R3, R216, RZ ;  /* 0x000000d803e27224 */ /* 0x000fce00078e02ff */
.L_x_375:
[----:B------:R-:W-:Y:S05]  /*8a90*/  BSYNC B1 ;  /* 0x0000000000017941 */ /* 0x000fea0003800000 */
.L_x_374:
[----:B--2---:R-:W-:Y:S01]  /*8aa0*/  @!P5 IMAD R3, R100, R217, R226 ;  /* 0x000000d96403d224 */ /* 0x004fe200078e02e2 */
[----:B------:R-:W-:Y:S04]  /*8ab0*/  BSSY B1, `(.L_x_376) ;  /* 0x0000006000017945 */ /* 0x000fe80003800000 */
[----:B------:R2:W-:Y:S01]  /*8ac0*/  @!P5 STG.E.U8 desc[UR36][R14.64+0x98], R3 ;  /* 0x000098030e00d986 */ /* 0x0005e2000c101124 */
[----:B------:R-:W-:Y:S05]  /*8ad0*/  @P1 BRA `(.L_x_377) ;  /* 0x00000000000c1947 */ /* 0x000fea0003800000 */
[----:B------:R-:W2:Y:S02]  /*8ae0*/  LDG.E.U8 R218, desc[UR36][R8.64+0x99] ;  /* 0x0000992408da7981 */ /* 0x000ea4000c1e1100 */
[----:B--2---:R-:W-:-:S05]  /*8af0*/  PRMT R3, R218, 0x8880, RZ ;  /* 0x00008880da037816 */ /* 0x004fca00000000ff */
[----:B------:R-:W-:-:S07]  /*8b00*/  IMAD R226, R3, R216, RZ ;  /* 0x000000d803e27224 */ /* 0x000fce00078e02ff */
.L_x_377:
[----:B------:R-:W-:Y:S05]  /*8b10*/  BSYNC B1 ;  /* 0x0000000000017941 */ /* 0x000fea0003800000 */
.L_x_376:
        /* <DEDUP_REMOVED lines=11> */
.L_x_379:
[----:B------:R-:W-:Y:S05]  /*8bd0*/  BSYNC B1 ;  /* 0x0000000000017941 */ /* 0x000fea0003800000 */
.L_x_378:
[----:B--2---:R-:W-:Y:S01]  /*8be0*/  @!P4 IMAD R3, R102, R217, R226 ;  /* 0x000000d96603c224 */ /* 0x004fe200078e02e2 */
[----:B------:R-:W-:Y:S04]  /*8bf0*/  BSSY B1, `(.L_x_380) ;  /* 0x0000006000017945 */ /* 0x000fe80003800000 */
[----:B------:R2:W-:Y:S01]  /*8c00*/  @!P4 STG.E.U8 desc[UR36][R10.64+0x98], R3 ;  /* 0x000098030a00c986 */ /* 0x0005e2000c101124 */
[----:B------:R-:W-:Y:S05]  /*8c10*/  @P3 BRA `(.L_x_381) ;  /* 0x00000000000c3947 */ /* 0x000fea0003800000 */
[----:B------:R-:W2:Y:S02]  /*8c20*/  LDG.E.U8 R218, desc[UR36][R4.64+0x99] ;  /* 0x0000992404da7981 */ /* 0x000ea4000c1e1100 */
[----:B--2---:R-:W-:-:S05]  /*8c30*/  PRMT R3, R218, 0x8880, RZ ;  /* 0x00008880da037816 */ /* 0x004fca00000000ff */
[----:B------:R-:W-:-:S07]  /*8c40*/  IMAD R226, R3, R216, RZ ;  /* 0x000000d803e27224 */ /* 0x000fce00078e02ff */
.L_x_381:
[----:B------:R-:W-:Y:S05]  /*8c50*/  BSYNC B1 ;  /* 0x0000000000017941 */ /* 0x000fea0003800000 */
.L_x_380:
[----:B------:R-:W-:Y:S01]  /*8c60*/  @!P3 IMAD R103, R103, R217, R226 ;  /* 0x000000d96767b224 */ /* 0x000fe200078e02e2 */
[----:B------:R-:W-:Y:S04]  /*8c70*/  BSSY B1, `(.L_x_382) ;  /* 0x0000006000017945 */ /* 0x000fe80003800000 */
[----:B------:R0:W-:Y:S01]  /*8c80*/  @!P3 STG.E.U8 desc[UR36][R10.64+0x99], R103 ;  /* 0x000099670a00b986 */ /* 0x0001e2000c101124 */
[----:B------:R-:W-:Y:S05]  /*8c90*/  @P5 BRA `(.L_x_383) ;  /* 0x00000000000c5947 */ /* 0x000fea0003800000 */
[----:B------:R-:W2:Y:S02]  /*8ca0*/  LDG.E.U8 R218, desc[UR36][R8.64+0xa0] ;  /* 0x0000a02408da7981 */ /* 0x000ea4000c1e1100 */
[----:B--2---:R-:W-:-:S05]  /*8cb0*/  PRMT R3, R218, 0x8880, RZ ;  /* 0x00008880da037816 */ /* 0x004fca00000000ff */
[----:B------:R-:W-:-:S07]  /*8cc0*/  IMAD R226, R3, R216, RZ ;  /* 0x000000d803e27224 */ /* 0x000fce00078e02ff */
.L_x_383:
[----:B------:R-:W-:Y:S05]  /*8cd0*/  BSYNC B1 ;  /* 0x0000000000017941 */ /* 0x000fea0003800000 */
.L_x_382:
[----:B--2---:R-:W-:Y:S01]  /*8ce0*/  @!P5 IMAD R3, R104, R217, R226 ;  /* 0x000000d96803d224 */ /* 0x004fe200078e02e2 */
[----:B------:R-:W-:Y:S04]  /*8cf0*/  BSSY B1, `(.L_x_384) ;  /* 0x0000006000017945 */ /* 0x000fe80003800000 */
[----:B------:R2:W-:Y:S01]  /*8d00*/  @!P5 STG.E.U8 desc[UR36][R14.64+0xa0], R3 ;  /* 0x0000a0030e00d986 */ /* 0x0005e2000c101124 */
[----:B------:R-:W-:Y:S05]  /*8d10*/  @P1 BRA `(.L_x_385) ;  /* 0x00000000000c1947 */ /* 0x000fea0003800000 */
[----:B------:R-:W2:Y:S02]  /*8d20*/  LDG.E.U8 R218, desc[UR36][R8.64+0xa1] ;  /* 0x0000a12408da7981 */ /* 0x000ea4000c1e1100 */
[----:B--2---:R-:W-:-:S05]  /*8d30*/  PRMT R3, R218, 0x8880, RZ ;  /* 0x00008880da037816 */ /* 0x004fca00000000ff */
[----:B------:R-:W-:-:S07]  /*8d40*/  IMAD R226, R3, R216, RZ ;  /* 0x000000d803e27224 */ /* 0x000fce00078e02ff */
.L_x_385:
[----:B------:R-:W-:Y:S05]  /*8d50*/  BSYNC B1 ;  /* 0x0000000000017941 */ /* 0x000fea0003800000 */
.L_x_384:
        /* <DEDUP_REMOVED lines=11> */
.L_x_387:
[----:B------:R-:W-:Y:S05]  /*8e10*/  BSYNC B1 ;  /* 0x0000000000017941 */ /* 0x000fea0003800000 */
.L_x_386:
[----:B--2---:R-:W-:Y:S01]  /*8e20*/  @!P4 IMAD R3, R106, R217, R226 ;  /* 0x000000d96a03c224 */ /* 0x004fe200078e02e2 */
[----:B------:R-:W-:Y:S04]  /*8e30*/  BSSY B1, `(.L_x_388) ;  /* 0x0000006000017945 */ /* 0x000fe80003800000 */
[----:B------:R2:W-:Y:S01]  /*8e40*/  @!P4 STG.E.U8 desc[UR36][R10.64+0xa0], R3 ;  /* 0x0000a0030a00c986 */ /* 0x0005e2000c101124 */
[----:B------:R-:W-:Y:S05]  /*8e50*/  @P3 BRA `(.L_x_389) ;  /* 0x00000000000c3947 */ /* 0x000fea0003800000 */
[----:B------:R-:W2:Y:S02]  /*8e60*/  LDG.E.U8 R218, desc[UR36][R4.64+0xa1] ;  /* 0x0000a12404da7981 */ /* 0x000ea4000c1e1100 */
[----:B--2---:R-:W-:-:S05]  /*8e70*/  PRMT R3, R218, 0x8880, RZ ;  /* 0x00008880da037816 */ /* 0x004fca00000000ff */
[----:B------:R-:W-:-:S07]  /*8e80*/  IMAD R226, R3, R216, RZ ;  /* 0x000000d803e27224 */ /* 0x000fce00078e02ff */
.L_x_389:
[----:B------:R-:W-:Y:S05]  /*8e90*/  BSYNC B1 ;  /* 0x0000000000017941 */ /* 0x000fea0003800000 */
.L_x_388:
[----:B------:R-:W-:Y:S01]  /*8ea0*/  @!P3 IMAD R107, R107, R217, R226 ;  /* 0x000000d96b6bb224 */ /* 0x000fe200078e02e2 */
[----:B------:R-:W-:Y:S04]  /*8eb0*/  BSSY B1, `(.L_x_390) ;  /* 0x0000006000017945 */ /* 0x000fe80003800000 */
[----:B------:R0:W-:Y:S01]  /*8ec0*/  @!P3 STG.E.U8 desc[UR36][R10.64+0xa1], R107 ;  /* 0x0000a16b0a00b986 */ /* 0x0001e2000c101124 */
[----:B------:R-:W-:Y:S05]  /*8ed0*/  @P5 BRA `(.L_x_391) ;  /* 0x00000000000c5947 */ /* 0x000fea0003800000 */
[----:B------:R-:W2:Y:S02]  /*8ee0*/  LDG.E.U8 R218, desc[UR36][R8.64+0xa8] ;  /* 0x0000a82408da7981 */ /* 0x000ea4000c1e1100 */
[----:B--2---:R-:W-:-:S05]  /*8ef0*/  PRMT R3, R218, 0x8880, RZ ;  /* 0x00008880da037816 */ /* 0x004fca00000000ff */
[----:B------:R-:W-:-:S07]  /*8f00*/  IMAD R226, R3, R216, RZ ;  /* 0x000000d803e27224 */ /* 0x000fce00078e02ff */
.L_x_391:
[----:B------:R-:W-:Y:S05]  /*8f10*/  BSYNC B1 ;  /* 0x0000000000017941 */ /* 0x000fea0003800000 */
.L_x_390:
[----:B--2---:R-:W-:Y:S01]  /*8f20*/  @!P5 IMAD R3, R108, R217, R226 ;  /* 0x000000d96c03d224 */ /* 0x004fe200078e02e2 */
[----:B------:R-:W-:Y:S04]  /*8f30*/  BSSY B1, `(.L_x_392) ;  /* 0x0000006000017945 */ /* 0x000fe80003800000 */
[----:B------:R2:W-:Y:S01]  /*8f40*/  @!P5 STG.E.U8 desc[UR36][R14.64+0xa8], R3 ;  /* 0x0000a8030e00d986 */ /* 0x0005e2000c101124 */
[----:B------:R-:W-:Y:S05]  /*8f50*/  @P1 BRA `(.L_x_393) ;  /* 0x00000000000c1947 */ /* 0x000fea0003800000 */
[----:B------:R-:W2:Y:S02]  /*8f60*/  LDG.E.U8 R218, desc[UR36][R8.64+0xa9] ;  /* 0x0000a92408da7981 */ /* 0x000ea4000c1e1100 */
[----:B--2---:R-:W-:-:S05]  /*8f70*/  PRMT R3, R218, 0x8880, RZ ;  /* 0x00008880da037816 */ /* 0x004fca00000000ff */
[----:B------:R-:W-:-:S07]  /*8f80*/  IMAD R226, R3, R216, RZ ;  /* 0x000000d803e27224 */ /* 0x000fce00078e02ff */
.L_x_393:
[----:B------:R-:W-:Y:S05]  /*8f90*/  BSYNC B1 ;  /* 0x0000000000017941 */ /* 0x000fea0003800000 */
.L_x_392:
        /* <DEDUP_REMOVED lines=11> */
.L_x_395:
[----:B------:R-:W-:Y:S05]  /*9050*/  BSYNC B1 ;  /* 0x0000000000017941 */ /* 0x000fea0003800000 */
.L_x_394:
[----:B--2---:R-:W-:Y:S01]  /*9060*/  @!P4 IMAD R3, R110, R217, R226 ;  /* 0x000000d96e03c224 */ /* 0x004fe200078e02e2 */
[----:B------:R-:W-:Y:S04]  /*9070*/  BSSY B1, `(.L_x_396) ;  /* 0x0000006000017945 */ /* 0x000fe80003800000 */
[----:B------:R2:W-:Y:S01]  /*9080*/  @!P4 STG.E.U8 desc[UR36][R10.64+0xa8], R3 ;  /* 0x0000a8030a00c986 */ /* 0x0005e2000c101124 */
[----:B------:R-:W-:Y:S05]  /*9090*/  @P3 BRA `(.L_x_397) ;  /* 0x00000000000c3947 */ /* 0x000fea0003800000 */
[----:B------:R-:W2:Y:S02]  /*90a0*/  LDG.E.U8 R218, desc[UR36][R4.64+0xa9] ;  /* 0x0000a92404da7981 */ /* 0x000ea4000c1e1100 */
[----:B--2---:R-:W-:-:S05]  /*90b0*/  PRMT R3, R218, 0x8880, RZ ;  /* 0x00008880da037816 */ /* 0x004fca00000000ff */
[----:B------:R-:W-:-:S07]  /*90c0*/  IMAD R226, R3, R216, RZ ;  /* 0x000000d803e27224 */ /* 0x000fce00078e02ff */
.L_x_397:
[----:B------:R-:W-:Y:S05]  /*90d0*/  BSYNC B1 ;  /* 0x0000000000017941 */ /* 0x000fea0003800000 */
.L_x_396:
[----:B------:R-:W-:Y:S01]  /*90e0*/  @!P3 IMAD R111, R111, R217, R226 ;  /* 0x000000d96f6fb224 */ /* 0x000fe200078e02e2 */
[----:B------:R-:W-:Y:S04]  /*90f0*/  BSSY B1, `(.L_x_398) ;  /* 0x0000006000017945 */ /* 0x000fe80003800000 */
[----:B------:R0:W-:Y:S01]  /*9100*/  @!P3 STG.E.U8 desc[UR36][R10.64+0xa9], R111 ;  /* 0x0000a96f0a00b986 */ /* 0x0001e2000c101124 */
[----:B------:R-:W-:Y:S05]  /*9110*/  @P5 BRA `(.L_x_399) ;  /* 0x00000000000c5947 */ /* 0x000fea0003800000 */
[----:B------:R-:W2:Y:S02]  /*9120*/  LDG.E.U8 R218, desc[UR36][R8.64+0xb0] ;  /* 0x0000b02408da7981 */ /* 0x000ea4000c1e1100 */
[----:B--2---:R-:W-:-:S05]  /*9130*/  PRMT R3, R218, 0x8880, RZ ;  /* 0x00008880da037816 */ /* 0x004fca00000000ff */
[----:B------:R-:W-:-:S07]  /*9140*/  IMAD R226, R3, R216, RZ ;  /* 0x000000d803e27224 */ /* 0x000fce00078e02ff */
.L_x_399:
[----:B------:R-:W-:Y:S05]  /*9150*/  BSYNC B1 ;  /* 0x0000000000017941 */ /* 0x000fea0003800000 */
.L_x_398:
[----:B--2---:R-:W-:Y:S01]  /*9160*/  @!P5 IMAD R3, R112, R217, R226 ;  /* 0x000000d97003d224 */ /* 0x004fe200078e02e2 */
[----:B------:R-:W-:Y:S04]  /*9170*/  BSSY B1, `(.L_x_400) ;  /* 0x0000006000017945 */ /* 0x000fe80003800000 */
[----:B------:R2:W-:Y:S01]  /*9180*/  @!P5 STG.E.U8 desc[UR36][R14.64+0xb0], R3 ;  /* 0x0000b0030e00d986 */ /* 0x0005e2000c101124 */
[----:B------:R-:W-:Y:S05]  /*9190*/  @P1 BRA `(.L_x_401) ;  /* 0x00000000000c1947 */ /* 0x000fea0003800000 */
[----:B------:R-:W2:Y:S02]  /*91a0*/  LDG.E.U8 R218, desc[UR36][R8.64+0xb1] ;  /* 0x0000b12408da7981 */ /* 0x000ea4000c1e1100 */
[----:B--2---:R-:W-:-:S05]  /*91b0*/  PRMT R3, R218, 0x8880, RZ ;  /* 0x00008880da037816 */ /* 0x004fca00000000ff */
[----:B------:R-:W-:-:S07]  /*91c0*/  IMAD R226, R3, R216, RZ ;  /* 0x000000d803e27224 */ /* 0x000fce00078e02ff */
.L_x_401:
[----:B------:R-:W-:Y:S05]  /*91d0*/  BSYNC B1 ;  /* 0x0000000000017941 */ /* 0x000fea0003800000 */
.L_x_400:
[----:B------:R-:W-:Y:S01]  /*91e0*/  ISETP.LT.OR P4, PT, R219, 0xb1, !P0 ;  /* 0x000000b1db00780c */ /* 0x000fe20004781670 */
[----:B------:R-:W-:Y:S01]  /*91f0*/  @!P1 IMAD R113, R113, R217, R226 ;  /* 0x000000d971719224 */ /* 0x000fe200078e02e2 */
[----:B------:R-:W-:Y:S01]  /*9200*/  BSSY B1, `(.L_x_402) ;  /* 0x000000a000017945 */ /* 0x000fe20003800000 */
[C---:B------:R-:W-:Y:S02]  /*9210*/  ISETP.LT.OR P3, PT, R219.reuse, 0xb2, !P0 ;  /* 0x000000b2db00780c */ /* 0x040fe40004761670 */
        /* <DEDUP_REMOVED lines=8> */
.L_x_403:
[----:B------:R-:W-:Y:S05]  /*92a0*/  BSYNC B1 ;  /* 0x0000000000017941 */ /* 0x000fea0003800000 */
.L_x_402:
[----:B--2---:R-:W-:Y:S01]  /*92b0*/  @!P4 IMAD R3, R114, R217, R226 ;  /* 0x000000d97203c224 */ /* 0x004fe200078e02e2 */
[----:B------:R-:W-:Y:S04]  /*92c0*/  BSSY B1, `(.L_x_404) ;  /* 0x0000006000017945 */ /* 0x000fe80003800000 */
[----:B------:R2:W-:Y:S01]  /*92d0*/  @!P4 STG.E.U8 desc[UR36][R10.64+0xb0], R3 ;  /* 0x0000b0030a00c986 */ /* 0x0005e2000c101124 */
[----:B------:R-:W-:Y:S05]  /*92e0*/  @P3 BRA `(.L_x_405) ;  /* 0x00000000000c3947 */ /* 0x000fea0003800000 */
[----:B------:R-:W2:Y:S02]  /*92f0*/  LDG.E.U8 R218, desc[UR36][R4.64+0xb1] ;  /* 0x0000b12404da7981 */ /* 0x000ea4000c1e1100 */
[----:B--2---:R-:W-:-:S05]  /*9300*/  PRMT R3, R218, 0x8880, RZ ;  /* 0x00008880da037816 */ /* 0x004fca00000000ff */
[----:B------:R-:W-:-:S07]  /*9310*/  IMAD R226, R3, R216, RZ ;  /* 0x000000d803e27224 */ /* 0x000fce00078e02ff */
.L_x_405:
[----:B------:R-:W-:Y:S05]  /*9320*/  BSYNC B1 ;  /* 0x0000000000017941 */ /* 0x000fea0003800000 */
.L_x_404:
[----:B------:R-:W-:Y:S01]  /*9330*/  @!P3 IMAD R115, R115, R217, R226 ;  /* 0x000000d97373b224 */ /* 0x000fe200078e02e2 */
[----:B------:R-:W-:Y:S04]  /*9340*/  BSSY B1, `(.L_x_406) ;  /* 0x0000006000017945 */ /* 0x000fe80003800000 */
[----:B------:R0:W-:Y:S01]  /*9350*/  @!P3 STG.E.U8 desc[UR36][R10.64+0xb1], R115 ;  /* 0x0000b1730a00b986 */ /* 0x0001e2000c101124 */
[----:B------:R-:W-:Y:S05]  /*9360*/  @P1 BRA `(.L_x_407) ;  /* 0x00000000000c1947 */ /* 0x000fea0003800000 */
[----:B------:R-:W2:Y:S02]  /*9370*/  LDG.E.U8 R218, desc[UR36][R8.64+0xb8] ;  /* 0x0000b82408da7981 */ /* 0x000ea4000c1e1100 */
[----:B--2---:R-:W-:-:S05]  /*9380*/  PRMT R3, R218, 0x8880, RZ ;  /* 0x00008880da037816 */ /* 0x004fca00000000ff */
[----:B------:R-:W-:-:S07]  /*9390*/  IMAD R226, R3, R216, RZ ;  /* 0x000000d803e27224 */ /* 0x000fce00078e02ff */
.L_x_407:
[----:B------:R-:W-:Y:S05]  /*93a0*/  BSYNC B1 ;  /* 0x0000000000017941 */ /* 0x000fea0003800000 */
.L_x_406:
[----:B--2---:R-:W-:Y:S01]  /*93b0*/  @!P1 IMAD R3, R116, R217, R226 ;  /* 0x000000d974039224 */ /* 0x004fe200078e02e2 */
[----:B------:R-:W-:Y:S04]  /*93c0*/  BSSY B1, `(.L_x_408) ;  /* 0x0000006000017945 */ /* 0x000fe80003800000 */
[----:B------:R2:W-:Y:S01]  /*93d0*/  @!P1 STG.E.U8 desc[UR36][R14.64+0xb8], R3 ;  /* 0x0000b8030e009986 */ /* 0x0005e2000c101124 */
[----:B------:R-:W-:Y:S05]  /*93e0*/  @P2 BRA `(.L_x_409) ;  /* 0x00000000000c2947 */ /* 0x000fea0003800000 */
[----:B------:R-:W2:Y:S02]  /*93f0*/  LDG.E.U8 R218, desc[UR36][R8.64+0xb9] ;  /* 0x0000b92408da7981 */ /* 0x000ea4000c1e1100 */
[----:B--2---:R-:W-:-:S05]  /*9400*/  PRMT R3, R218, 0x8880, RZ ;  /* 0x00008880da037816 */ /* 0x004fca00000000ff */
[----:B------:R-:W-:-:S07]  /*9410*/  IMAD R226, R3, R216, RZ ;  /* 0x000000d803e27224 */ /* 0x000fce00078e02ff */
.L_x_409:
[----:B------:R-:W-:Y:S05]  /*9420*/  BSYNC B1 ;  /* 0x0000000000017941 */ /* 0x000fea0003800000 */
.L_x_408:
[----:B------:R-:W-:Y:S01]  /*9430*/  @!P2 IMAD R117, R117, R217, R226 ;  /* 0x000000d97575a224 */ /* 0x000fe200078e02e2 */
[----:B------:R-:W-:Y:S04]  /*9440*/  BSSY B1, `(.L_x_410) ;  /* 0x0000006000017945 */ /* 0x000fe80003800000 */
[----:B------:R0:W-:Y:S01]  /*9450*/  @!P2 STG.E.U8 desc[UR36][R14.64+0xb9], R117 ;  /* 0x0000b9750e00a986 */ /* 0x0001e2000c101124 */
[----:B------:R-:W-:Y:S05]  /*9460*/  @P5 BRA `(.L_x_411) ;  /* 0x00000000000c5947 */ /* 0x000fea0003800000 */
[----:B------:R-:W2:Y:S02]  /*9470*/  LDG.E.U8 R218, desc[UR36][R4.64+0xb8] ;  /* 0x0000b82404da7981 */ /* 0x000ea4000c1e1100 */
[----:B--2---:R-:W-:-:S05]  /*9480*/  PRMT R3, R218, 0x8880, RZ ;  /* 0x00008880da037816 */ /* 0x004fca00000000ff */
[----:B------:R-:W-:-:S07]  /*9490*/  IMAD R226, R3, R216, RZ ;  /* 0x000000d803e27224 */ /* 0x000fce00078e02ff */
.L_x_411:
[----:B------:R-:W-:Y:S05]  /*94a0*/  BSYNC B1 ;  /* 0x0000000000017941 */ /* 0x000fea0003800000 */
.L_x_410:
[----:B--2---:R-:W-:Y:S01]  /*94b0*/  @!P5 IMAD R3, R118, R217, R226 ;  /* 0x000000d97603d224 */ /* 0x004fe200078e02e2 */
[----:B------:R-:W-:Y:S01]  /*94c0*/  ISETP.LT.OR P0, PT, R219, 0xba, !P0 ;  /* 0x000000badb00780c */ /* 0x000fe20004701670 */
[----:B------:R-:W-:Y:S03]  /*94d0*/  BSSY B1, `(.L_x_412) ;  /* 0x0000006000017945 */ /* 0x000fe60003800000 */
[----:B------:R2:W-:Y:S09]  /*94e0*/  @!P5 STG.E.U8 desc[UR36][R10.64+0xb8], R3 ;  /* 0x0000b8030a00d986 */ /* 0x0005f2000c101124 */
[----:B------:R-:W-:Y:S05]  /*94f0*/  @P0 BRA `(.L_x_413) ;  /* 0x00000000000c0947 */ /* 0x000fea0003800000 */
[----:B------:R-:W2:Y:S02]  /*9500*/  LDG.E.U8 R218, desc[UR36][R4.64+0xb9] ;  /* 0x0000b92404da7981 */ /* 0x000ea4000c1e1100 */
[----:B--2---:R-:W-:-:S05]  /*9510*/  PRMT R3, R218, 0x8880, RZ ;  /* 0x00008880da037816 */ /* 0x004fca00000000ff */
[----:B------:R-:W-:-:S07]  /*9520*/  IMAD R226, R3, R216, RZ ;  /* 0x000000d803e27224 */ /* 0x000fce00078e02ff */
.L_x_413:
[----:B------:R-:W-:Y:S05]  /*9530*/  BSYNC B1 ;  /* 0x0000000000017941 */ /* 0x000fea0003800000 */
.L_x_412:
[----:B------:R-:W-:Y:S01]  /*9540*/  IMAD R119, R119, R217, R226 ;  /* 0x000000d977777224 */ /* 0x000fe200078e02e2 */
[----:B------:R-:W-:Y:S06]  /*9550*/  @P0 BRA `(.L_x_414) ;  /* 0x0000002400180947 */ /* 0x000fec0003800000 */
[----:B------:R0:W-:Y:S01]  /*9560*/  STG.E.U8 desc[UR36][R10.64+0xb9], R119 ;  /* 0x0000b9770a007986 */ /* 0x0001e2000c101124 */
[----:B------:R-:W-:Y:S05]  /*9570*/  BRA `(.L_x_414) ;  /* 0x0000002400107947 */ /* 0x000fea0003800000 */
.L_x_29:
[C---:B------:R-:W-:Y:S02]  /*9580*/  ISETP.GE.AND P2, PT, R3.reuse, 0x1, PT ;  /* 0x000000010300780c */ /* 0x040fe40003f46270 */
[----:B------:R-:W-:Y:S02]  /*9590*/  ISETP.GE.AND P1, PT, R3, 0x9, PT ;  /* 0x000000090300780c */ /* 0x000fe40003f26270 */
[C---:B------:R-:W-:Y:S02]  /*95a0*/  ISETP.LT.OR P3, PT, R219.reuse, 0x1, !P2 ;  /* 0x00000001db00780c */ /* 0x040fe40005761670 */
[C---:B------:R-:W-:Y:S02]  /*95b0*/  ISETP.LT.OR P5, PT, R219.reuse, 0x2, !P2 ;  /* 0x00000002db00780c */ /* 0x040fe400057a1670 */
[C---:B------:R-:W-:Y:S02]  /*95c0*/  ISETP.LT.OR P0, PT, R219.reuse, 0x1, !P1 ;  /* 0x00000001db00780c */ /* 0x040fe40004f01670 */
[----:B------:R-:W-:-:S07]  /*95d0*/  ISETP.LT.OR P4, PT, R219, 0x2, !P1 ;  /* 0x00000002db00780c */ /* 0x000fce0004f81670 */
[-C--:B------:R-:W-:Y:S02]  /*95e0*/  @!P3 IMAD R5, R120, R217.reuse, RZ ;  /* 0x000000d97805b224 */ /* 0x080fe400078e02ff */
[-C--:B------:R-:W-:Y:S02]  /*95f0*/  @!P5 IMAD R121, R121, R217.reuse, RZ ;  /* 0x000000d97979d224 */ /* 0x080fe400078e02ff */
[-C--:B------:R-:W-:Y:S01]  /*9600*/  @!P0 IMAD R7, R122, R217.reuse, RZ ;  /* 0x000000d97a078224 */ /* 0x080fe200078e02ff */
[----:B------:R0:W-:Y:S01]  /*9610*/  @!P3 STG.E.U8 desc[UR36][R20.64], R5 ;  /* 0x000000051400b986 */ /* 0x0001e2000c101124 */
[----:B------:R-:W-:Y:S01]  /*9620*/  ISETP.LT.OR P3, PT, R219, 0x9, !P2 ;  /* 0x00000009db00780c */ /* 0x000fe20005761670 */
[----:B------:R-:W-:Y:S02]  /*9630*/  @!P4 IMAD R123, R123, R217, RZ ;  /* 0x000000d97b7bc224 */ /* 0x000fe400078e02ff */
[----:B------:R-:W-:Y:S01]  /*9640*/  @!P5 STG.E.U8 desc[UR36][R20.64+0x1], R121 ;  /* 0x000001791400d986 */ /* 0x000fe2000c101124 */
[----:B------:R-:W-:-:S03]  /*9650*/  ISETP.LT.OR P5, PT, R219, 0xa, !P2 ;  /* 0x0000000adb00780c */ /* 0x000fc600057a1670 */
[----:B------:R1:W-:Y:S01]  /*9660*/  @!P0 STG.E.U8 desc[UR36][R12.64], R7 ;  /* 0x000000070c008986 */ /* 0x0003e2000c101124 */
[----:B------:R-:W-:-:S03]  /*9670*/  ISETP.LT.OR P0, PT, R219, 0x9, !P1 ;  /* 0x00000009db00780c */ /* 0x000fc60004f01670 */
[----:B------:R-:W-:Y:S01]  /*9680*/  @!P4 STG.E.U8 desc[UR36][R12.64+0x1], R123 ;  /* 0x0000017b0c00c986 */ /* 0x000fe2000c101124 */
[----:B------:R-:W-:Y:S01]  /*9690*/  ISETP.LT.OR P4, PT, R219, 0xa, !P1 ;  /* 0x0000000adb00780c */ /* 0x000fe20004f81670 */
[----:B------:R-:W-:-:S04]  /*96a0*/  @!P3 IMAD R9, R124, R217, RZ ;  /* 0x000000d97c09b224 */ /* 0x000fc800078e02ff */
[-C--:B------:R-:W-:Y:S01]  /*96b0*/  @!P5 IMAD R125, R125, R217.reuse, RZ ;  /* 0x000000d97d7dd224 */ /* 0x080fe200078e02ff */
[----:B------:R2:W-:Y:S01]  /*96c0*/  @!P3 STG.E.U8 desc[UR36][R20.64+0x8], R9 ;  /* 0x000008091400b986 */ /* 0x0005e2000c101124 */
[C---:B------:R-:W-:Y:S02]  /*96d0*/  ISETP.LT.OR P3, PT, R219.reuse, 0x11, !P2 ;  /* 0x00000011db00780c */ /* 0x040fe40005761670 */
[-C--:B0-----:R-:W-:Y:S01]  /*96e0*/  @!P0 IMAD R5, R126, R217.reuse, RZ ;  /* 0x000000d97e058224 */ /* 0x081fe200078e02ff */
[----:B------:R-:W-:Y:S01]  /*96f0*/  @!P5 STG.E.U8 desc[UR36][R20.64+0x9], R125 ;  /* 0x0000097d1400d986 */ /* 0x000fe2000c101124 */
[----:B------:R-:W-:Y:S02]  /*9700*/  ISETP.LT.OR P5, PT, R219, 0x12, !P2 ;  /* 0x00000012db00780c */ /* 0x000fe400057a1670 */
[----:B------:R-:W-:Y:S01]  /*9710*/  @!P4 IMAD R127, R127, R217, RZ ;  /* 0x000000d97f7fc224 */ /* 0x000fe200078e02ff */
[----:B------:R0:W-:Y:S01]  /*9720*/  @!P0 STG.E.U8 desc[UR36][R12.64+0x8], R5 ;  /* 0x000008050c008986 */ /* 0x0001e2000c101124 */
[----:B------:R-:W-:-:S03]  /*9730*/  ISETP.LT.OR P0, PT, R219, 0x11, !P1 ;  /* 0x00000011db00780c */ /* 0x000fc60004f01670 */
[----:B------:R-:W-:Y:S01]  /*9740*/  @!P4 STG.E.U8 desc[UR36][R12.64+0x9], R127 ;  /* 0x0000097f0c00c986 */ /* 0x000fe2000c101124 */
[----:B------:R-:W-:Y:S01]  /*9750*/  ISETP.LT.OR P4, PT, R219, 0x12, !P1 ;  /* 0x00000012db00780c */ /* 0x000fe20004f81670 */
[----:B-1----:R-:W-:-:S04]  /*9760*/  @!P3 IMAD R7, R128, R217, RZ ;  /* 0x000000d98007b224 */ /* 0x002fc800078e02ff */
[-C--:B------:R-:W-:Y:S01]  /*9770*/  @!P5 IMAD R129, R129, R217.reuse, RZ ;  /* 0x000000d98181d224 */ /* 0x080fe200078e02ff */
[----:B------:R1:W-:Y:S01]  /*9780*/  @!P3 STG.E.U8 desc[UR36][R20.64+0x10], R7 ;  /* 0x000010071400b986 */ /* 0x0003e2000c101124 */
[C---:B------:R-:W-:Y:S02]  /*9790*/  ISETP.LT.OR P3, PT, R219.reuse, 0x19, !P2 ;  /* 0x00000019db00780c */ /* 0x040fe40005761670 */
[-C--:B--2---:R-:W-:Y:S01]  /*97a0*/  @!P0 IMAD R9, R130, R217.reuse, RZ ;  /* 0x000000d982098224 */ /* 0x084fe200078e02ff */
[----:B------:R-:W-:Y:S01]  /*97b0*/  @!P5 STG.E.U8 desc[UR36][R20.64+0x11], R129 ;  /* 0x000011811400d986 */ /* 0x000fe2000c101124 */
[----:B------:R-:W-:Y:S02]  /*97c0*/  ISETP.LT.OR P5, PT, R219, 0x1a, !P2 ;  /* 0x0000001adb00780c */ /* 0x000fe400057a1670 */
[----:B------:R-:W-:Y:S01]  /*97d0*/  @!P4 IMAD R131, R131, R217, RZ ;  /* 0x000000d98383c224 */ /* 0x000fe200078e02ff */
[----:B------:R2:W-:Y:S01]  /*97e0*/  @!P0 STG.E.U8 desc[UR36][R12.64+0x10], R9 ;  /* 0x000010090c008986 */ /* 0x0005e2000c101124 */
[----:B------:R-:W-:-:S03]  /*97f0*/  ISETP.LT.OR P0, PT, R219, 0x19, !P1 ;  /* 0x00000019db00780c */ /* 0x000fc60004f01670 */
[----:B------:R-:W-:Y:S01]  /*9800*/  @!P4 STG.E.U8 desc[UR36][R12.64+0x11], R131 ;  /* 0x000011830c00c986 */ /* 0x000fe2000c101124 */
[----:B------:R-:W-:Y:S01]  /*9810*/  ISETP.LT.OR P4, PT, R219, 0x1a, !P1 ;  /* 0x0000001adb00780c */ /* 0x000fe20004f81670 */
[----:B0-----:R-:W-:-:S04]  /*9820*/  @!P3 IMAD R5, R132, R217, RZ ;  /* 0x000000d98405b224 */ /* 0x001fc800078e02ff */
[-C--:B------:R-:W-:Y:S01]  /*9830*/  @!P5 IMAD R133, R133, R217.reuse, RZ ;  /* 0x000000d98585d224 */ /* 0x080fe200078e02ff */
[----:B------:R0:W-:Y:S01]  /*9840*/  @!P3 STG.E.U8 desc[UR36][R20.64+0x18], R5 ;  /* 0x000018051400b986 */ /* 0x0001e2000c101124 */
[C---:B------:R-:W-:Y:S02]  /*9850*/  ISETP.LT.OR P3, PT, R219.reuse, 0x21, !P2 ;  /* 0x00000021db00780c */ /* 0x040fe40005761670 */
[-C--:B-1----:R-:W-:Y:S01]  /*9860*/  @!P0 IMAD R7, R134, R217.reuse, RZ ;  /* 0x000000d986078224 */ /* 0x082fe200078e02ff */
[----:B------:R-:W-:Y:S01]  /*9870*/  @!P5 STG.E.U8 desc[UR36][R20.64+0x19], R133 ;  /* 0x000019851400d986 */ /* 0x000fe2000c101124 */
[----:B------:R-:W-:Y:S02]  /*9880*/  ISETP.LT.OR P5, PT, R219, 0x22, !P2 ;  /* 0x00000022db00780c */ /* 0x000fe400057a1670 */
[----:B------:R-:W-:Y:S01]  /*9890*/  @!P4 IMAD R135, R135, R217, RZ ;  /* 0x000000d98787c224 */ /* 0x000fe200078e02ff */
[----:B------:R1:W-:Y:S01]  /*98a0*/  @!P0 STG.E.U8 desc[UR36][R12.64+0x18], R7 ;  /* 0x000018070c008986 */ /* 0x0003e2000c101124 */
[----:B------:R-:W-:-:S03]  /*98b0*/  ISETP.LT.OR P0, PT, R219, 0x21, !P1 ;  /* 0x00000021db00780c */ /* 0x000fc60004f01670 */
[----:B------:R-:W-:Y:S01]  /*98c0*/  @!P4 STG.E.U8 desc[UR36][R12.64+0x19], R135 ;  /* 0x000019870c00c986 */ /* 0x000fe2000c101124 */
[----:B------:R-:W-:Y:S01]  /*98d0*/  ISETP.LT.OR P4, PT, R219, 0x22, !P1 ;  /* 0x00000022db00780c */ /* 0x000fe20004f81670 */
[----:B--2---:R-:W-:-:S04]  /*98e0*/  @!P3 IMAD R9, R136, R217, RZ ;  /* 0x000000d98809b224 */ /* 0x004fc800078e02ff */
        /* <DEDUP_REMOVED lines=220> */
[C---:B------:R-:W-:Y:S01]  /*a6b0*/  ISETP.LT.OR P2, PT, R219.reuse, 0xba, !P2 ;  /* 0x000000badb00780c */ /* 0x040fe20005741670 */
[----:B------:R-:W-:Y:S01]  /*a6c0*/  @!P5 STG.E.U8 desc[UR36][R20.64+0xb1], R209 ;  /* 0x0000b1d11400d986 */ /* 0x000fe2000c101124 */
[----:B------:R-:W-:Y:S01]  /*a6d0*/  ISETP.LT.OR P5, PT, R219, 0xb9, !P1 ;  /* 0x000000b9db00780c */ /* 0x000fe20004fa1670 */
[----:B------:R-:W-:Y:S01]  /*a6e0*/  @!P4 IMAD R211, R211, R217, RZ ;  /* 0x000000d9d3d3c224 */ /* 0x000fe200078e02ff */
[----:B------:R-:W-:Y:S01]  /*a6f0*/  ISETP.LT.OR P1, PT, R219, 0xba, !P1 ;  /* 0x000000badb00780c */ /* 0x000fe20004f21670 */
[----:B------:R0:W-:Y:S01]  /*a700*/  @!P0 STG.E.U8 desc[UR36][R12.64+0xb0], R5 ;  /* 0x0000b0050c008986 */ /* 0x0001e2000c101124 */
[----:B------:R-:W-:-:S03]  /*a710*/  ISETP.GE.AND P0, PT, R3, 0x81, PT ;  /* 0x000000810300780c */ /* 0x000fc60003f06270 */
[----:B------:R-:W-:Y:S01]  /*a720*/  @!P4 STG.E.U8 desc[UR36][R12.64+0xb1], R211 ;  /* 0x0000b1d30c00c986 */ /* 0x000fe2000c101124 */
[-C--:B-1----:R-:W-:Y:S01]  /*a730*/  @!P3 IMAD R7, R212, R217.reuse, RZ ;  /* 0x000000d9d407b224 */ /* 0x082fe200078e02ff */
[----:B------:R-:W-:Y:S02]  /*a740*/  ISETP.LT.OR P4, PT, R219, 0x1, !P0 ;  /* 0x00000001db00780c */ /* 0x000fe40004781670 */
[-C--:B------:R-:W-:Y:S02]  /*a750*/  @!P2 IMAD R213, R213, R217.reuse, RZ ;  /* 0x000000d9d5d5a224 */ /* 0x080fe400078e02ff */
[----:B------:R1:W-:Y:S01]  /*a760*/  @!P3 STG.E.U8 desc[UR36][R20.64+0xb8], R7 ;  /* 0x0000b8071400b986 */ /* 0x0003e2000c101124 */
[----:B------:R-:W-:Y:S01]  /*a770*/  ISETP.LT.OR P3, PT, R219, 0x2, !P0 ;  /* 0x00000002db00780c */ /* 0x000fe20004761670 */
[-C--:B--2---:R-:W-:Y:S02]  /*a780*/  @!P5 IMAD R9, R214, R217.reuse, RZ ;  /* 0x000000d9d609d224 */ /* 0x084fe400078e02ff */
[----:B------:R-:W-:Y:S01]  /*a790*/  @!P2 STG.E.U8 desc[UR36][R20.64+0xb9], R213 ;  /* 0x0000b9d51400a986 */ /* 0x000fe2000c101124 */
[----:B------:R-:W-:Y:S01]  /*a7a0*/  ISETP.GE.AND P2, PT, R3, 0x89, PT ;  /* 0x000000890300780c */ /* 0x000fe20003f46270 */
[----:B------:R-:W-:-:S02]  /*a7b0*/  @!P1 IMAD R215, R215, R217, RZ ;  /* 0x000000d9d7d79224 */ /* 0x000fc400078e02ff */
[----:B------:R-:W-:Y:S01]  /*a7c0*/  @!P5 STG.E.U8 desc[UR36][R12.64+0xb8], R9 ;  /* 0x0000b8090c00d986 */ /* 0x000fe2000c101124 */
[-C--:B------:R-:W-:Y:S01]  /*a7d0*/  @!P4 IMAD R3, R24, R217.reuse, RZ ;  /* 0x000000d91803c224 */ /* 0x080fe200078e02ff */
[C---:B------:R-:W-:Y:S02]  /*a7e0*/  ISETP.LT.OR P5, PT, R219.reuse, 0x1, !P2 ;  /* 0x00000001db00780c */ /* 0x040fe400057a1670 */
[----:B------:R-:W-:Y:S01]  /*a7f0*/  @!P1 STG.E.U8 desc[UR36][R12.64+0xb9], R215 ;  /* 0x0000b9d70c009986 */ /* 0x000fe2000c101124 */
[----:B------:R-:W-:Y:S01]  /*a800*/  ISETP.LT.OR P1, PT, R219, 0x2, !P2 ;  /* 0x00000002db00780c */ /* 0x000fe20005721670 */
[----:B------:R-:W-:Y:S02]  /*a810*/  @!P3 IMAD R25, R25, R217, RZ ;  /* 0x000000d91919b224 */ /* 0x000fe400078e02ff */
[----:B------:R2:W-:Y:S01]  /*a820*/  @!P4 STG.E.U8 desc[UR36][R14.64], R3 ;  /* 0x000000030e00c986 */ /* 0x0005e2000c101124 */
[----:B------:R-:W-:-:S03]  /*a830*/  ISETP.LT.OR P4, PT, R219, 0x9, !P0 ;  /* 0x00000009db00780c */ /* 0x000fc60004781670 */
[----:B------:R-:W-:Y:S01]  /*a840*/  @!P3 STG.E.U8 desc[UR36][R14.64+0x1], R25 ;  /* 0x000001190e00b986 */ /* 0x000fe2000c101124 */
[----:B------:R-:W-:Y:S02]  /*a850*/  ISETP.LT.OR P3, PT, R219, 0xa, !P0 ;  /* 0x0000000adb00780c */ /* 0x000fe40004761670 */
[----:B0-----:R-:W-:-:S03]  /*a860*/  @!P5 IMAD R5, R26, R217, RZ ;  /* 0x000000d91a05d224 */ /* 0x001fc600078e02ff */
[-C--:B------:R-:W-:Y:S02]  /*a870*/  @!P1 IMAD R27, R27, R217.reuse, RZ ;  /* 0x000000d91b1b9224 */ /* 0x080fe400078e02ff */
[----:B------:R0:W-:Y:S01]  /*a880*/  @!P5 STG.E.U8 desc[UR36][R10.64], R5 ;  /* 0x000000050a00d986 */ /* 0x0001e2000c101124 */
[C---:B------:R-:W-:Y:S01]  /*a890*/  ISETP.LT.OR P5, PT, R219.reuse, 0x9, !P2 ;  /* 0x00000009db00780c */ /* 0x040fe200057a1670 */
[-C--:B-1----:R-:W-:Y:S02]  /*a8a0*/  @!P4 IMAD R7, R28, R217.reuse, RZ ;  /* 0x000000d91c07c224 */ /* 0x082fe400078e02ff */
[----:B------:R-:W-:Y:S01]  /*a8b0*/  @!P1 STG.E.U8 desc[UR36][R10.64+0x1], R27 ;  /* 0x0000011b0a009986 */ /* 0x000fe2000c101124 */
[----:B------:R-:W-:Y:S01]  /*a8c0*/  ISETP.LT.OR P1, PT, R219, 0xa, !P2 ;  /* 0x0000000adb00780c */ /* 0x000fe20005721670 */
[----:B------:R-:W-:Y:S02]  /*a8d0*/  @!P3 IMAD R29, R29, R217, RZ ;  /* 0x000000d91d1db224 */ /* 0x000fe400078e02ff */
[----:B------:R-:W-:Y:S01]  /*a8e0*/  @!P4 STG.E.U8 desc[UR36][R14.64+0x8], R7 ;  /* 0x000008070e00c986 */ /* 0x000fe2000c101124 */
        /* <DEDUP_REMOVED lines=11> */
[----:B------:R-:W-:Y:S01]  /*a9a0*/  @!P4 STG.E.U8 desc[UR36][R14.64+0x10], R5 ;  /* 0x000010050e00c986 */ /* 0x000fe2000c101124 */
[----:B------:R-:W-:-:S03]  /*a9b0*/  ISETP.LT.OR P4, PT, R219, 0x19, !P0 ;  /* 0x00000019db00780c */ /* 0x000fc60004781670 */
[----:B------:R-:W-:Y:S01]  /*a9c0*/  @!P3 STG.E.U8 desc[UR36][R14.64+0x11], R33 ;  /* 0x000011210e00b986 */ /* 0x000fe2000c101124 */
[----:B------:R-:W-:Y:S01]  /*a9d0*/  ISETP.LT.OR P3, PT, R219, 0x1a, !P0 ;  /* 0x0000001adb00780c */ /* 0x000fe20004761670 */
[----:B-1----:R-:W-:-:S04]  /*a9e0*/  @!P5 IMAD R3, R34, R217, RZ ;  /* 0x000000d92203d224 */ /* 0x002fc800078e02ff */
[-C--:B------:R-:W-:Y:S01]  /*a9f0*/  @!P1 IMAD R35, R35, R217.reuse, RZ ;  /* 0x000000d923239224 */ /* 0x080fe200078e02ff */
[----:B------:R0:W-:Y:S01]  /*aa00*/  @!P5 STG.E.U8 desc[UR36][R10.64+0x10], R3 ;  /* 0x000010030a00d986 */ /* 0x0001e2000c101124 */
[C---:B------:R-:W-:Y:S02]  /*aa10*/  ISETP.LT.OR P5, PT, R219.reuse, 0x19, !P2 ;  /* 0x00000019db00780c */ /* 0x040fe400057a1670 */
[-C--:B------:R-:W-:Y:S01]  /*aa20*/  @!P4 IMAD R7, R36, R217.reuse, RZ ;  /* 0x000000d92407c224 */ /* 0x080fe200078e02ff */
[----:B------:R-:W-:Y:S01]  /*aa30*/  @!P1 STG.E.U8 desc[UR36][R10.64+0x11], R35 ;  /* 0x000011230a009986 */ /* 0x000fe2000c101124 */
[----:B------:R-:W-:Y:S02]  /*aa40*/  ISETP.LT.OR P1, PT, R219, 0x1a, !P2 ;  /* 0x0000001adb00780c */ /* 0x000fe40005721670 */
[----:B------:R-:W-:Y:S01]  /*aa50*/  @!P3 IMAD R37, R37, R217, RZ ;  /* 0x000000d92525b224 */ /* 0x000fe200078e02ff */
[----:B------:R-:W-:Y:S01]  /*aa60*/  @!P4 STG.E.U8 desc[UR36][R14.64+0x18], R7 ;  /* 0x000018070e00c986 */ /* 0x000fe2000c101124 */
[----:B------:R-:W-:-:S03]  /*aa70*/  ISETP.LT.OR P4, PT, R219, 0x21, !P0 ;  /* 0x00000021db00780c */ /* 0x000fc60004781670 */
[----:B------:R-:W-:Y:S01]  /*aa80*/  @!P3 STG.E.U8 desc[UR36][R14.64+0x19], R37 ;  /* 0x000019250e00b986 */ /* 0x000fe2000c101124 */
[----:B------:R-:W-:Y:S01]  /*aa90*/  ISETP.LT.OR P3, PT, R219, 0x22, !P0 ;  /* 0x00000022db00780c */ /* 0x000fe20004761670 */
[----:B0-----:R-:W-:-:S04]  /*aaa0*/  @!P5 IMAD R3, R38, R217, RZ ;  /* 0x000000d92603d224 */ /* 0x001fc800078e02ff */
        /* <DEDUP_REMOVED lines=216> */
[----:B------:R-:W-:-:S04]  /*b830*/  @!P1 IMAD R5, R110, R217, RZ ;  /* 0x000000d96e059224 */ /* 0x000fc800078e02ff */
[-C--:B------:R-:W-:Y:S01]  /*b840*/  @!P4 IMAD R111, R111, R217.reuse, RZ ;  /* 0x000000d96f6fc224 */ /* 0x080fe200078e02ff */
[----:B------:R1:W-:Y:S01]  /*b850*/  @!P1 STG.E.U8 desc[UR36][R10.64+0xa8], R5 ;  /* 0x0000a8050a009986 */ /* 0x0003e2000c101124 */
[----:B------:R-:W-:Y:S02]  /*b860*/  ISETP.LT.OR P1, PT, R219, 0xb1, !P2 ;  /* 0x000000b1db00780c */ /* 0x000fe40005721670 */
[----:B------:R-:W-:Y:S01]  /*b870*/  @!P3 IMAD R113, R113, R217, RZ ;  /* 0x000000d97171b224 */ /* 0x000fe200078e02ff */
[----:B------:R-:W-:Y:S01]  /*b880*/  @!P4 STG.E.U8 desc[UR36][R10.64+0xa9], R111 ;  /* 0x0000a96f0a00c986 */ /* 0x000fe2000c101124 */
[----:B------:R-:W-:-:S03]  /*b890*/  ISETP.LT.OR P4, PT, R219, 0xb2, !P2 ;  /* 0x000000b2db00780c */ /* 0x000fc60005781670 */
[----:B------:R-:W-:Y:S01]  /*b8a0*/  @!P3 STG.E.U8 desc[UR36][R14.64+0xb1], R113 ;  /* 0x0000b1710e00b986 */ /* 0x000fe2000c101124 */
[C---:B------:R-:W-:Y:S02]  /*b8b0*/  ISETP.LT.OR P3, PT, R219.reuse, 0xb9, !P0 ;  /* 0x000000b9db00780c */ /* 0x040fe40004761670 */
[C---:B------:R-:W-:Y:S01]  /*b8c0*/  ISETP.LT.OR P0, PT, R219.reuse, 0xba, !P0 ;  /* 0x000000badb00780c */ /* 0x040fe20004701670 */
[----:B------:R2:W-:Y:S01]  /*b8d0*/  @!P5 STG.E.U8 desc[UR36][R14.64+0xb0], R7 ;  /* 0x0000b0070e00d986 */ /* 0x0005e2000c101124 */
[C---:B------:R-:W-:Y:S01]  /*b8e0*/  ISETP.LT.OR P5, PT, R219.reuse, 0xb9, !P2 ;  /* 0x000000b9db00780c */ /* 0x040fe200057a1670 */
[----:B0-----:R-:W-:Y:S01]  /*b8f0*/  @!P1 IMAD R3, R114, R217, RZ ;  /* 0x000000d972039224 */ /* 0x001fe200078e02ff */
[----:B------:R-:W-:-:S03]  /*b900*/  ISETP.LT.OR P2, PT, R219, 0xba, !P2 ;  /* 0x000000badb00780c */ /* 0x000fc60005741670 */
[-C--:B------:R-:W-:Y:S01]  /*b910*/  @!P4 IMAD R115, R115, R217.reuse, RZ ;  /* 0x000000d97373c224 */ /* 0x080fe200078e02ff */
[----:B------:R0:W-:Y:S03]  /*b920*/  @!P1 STG.E.U8 desc[UR36][R10.64+0xb0], R3 ;  /* 0x0000b0030a009986 */ /* 0x0001e6000c101124 */
[-C--:B-1----:R-:W-:Y:S01]  /*b930*/  @!P3 IMAD R5, R116, R217.reuse, RZ ;  /* 0x000000d97405b224 */ /* 0x082fe200078e02ff */
[----:B------:R0:W-:Y:S01]  /*b940*/  @!P4 STG.E.U8 desc[UR36][R10.64+0xb1], R115 ;  /* 0x0000b1730a00c986 */ /* 0x0001e2000c101124 */
[-C--:B------:R-:W-:Y:S02]  /*b950*/  @!P0 IMAD R117, R117, R217.reuse, RZ ;  /* 0x000000d975758224 */ /* 0x080fe400078e02ff */
[-C--:B--2---:R-:W-:Y:S01]  /*b960*/  @!P5 IMAD R7, R118, R217.reuse, RZ ;  /* 0x000000d97607d224 */ /* 0x084fe200078e02ff */
[----:B------:R0:W-:Y:S01]  /*b970*/  @!P3 STG.E.U8 desc[UR36][R14.64+0xb8], R5 ;  /* 0x0000b8050e00b986 */ /* 0x0001e2000c101124 */
[----:B------:R-:W-:-:S03]  /*b980*/  @!P2 IMAD R119, R119, R217, RZ ;  /* 0x000000d97777a224 */ /* 0x000fc600078e02ff */
[----:B------:R0:W-:Y:S04]  /*b990*/  @!P0 STG.E.U8 desc[UR36][R14.64+0xb9], R117 ;  /* 0x0000b9750e008986 */ /* 0x0001e8000c101124 */
[----:B------:R0:W-:Y:S04]  /*b9a0*/  @!P5 STG.E.U8 desc[UR36][R10.64+0xb8], R7 ;  /* 0x0000b8070a00d986 */ /* 0x0001e8000c101124 */
[----:B------:R0:W-:Y:S02]  /*b9b0*/  @!P2 STG.E.U8 desc[UR36][R10.64+0xb9], R119 ;  /* 0x0000b9770a00a986 */ /* 0x0001e4000c101124 */
.L_x_414:
[----:B------:R-:W-:Y:S05]  /*b9c0*/  BSYNC B0 ;  /* 0x0000000000007941 */ /* 0x000fea0003800000 */
.L_x_28:
[----:B------:R-:W-:Y:S01]  /*b9d0*/  ULDC UR4, c[0x0][0xc] ;  /* 0x0000030000047ab9 */ /* 0x000fe20000000800 */
[----:B------:R-:W-:Y:S01]  /*b9e0*/  ULDC UR5, c[0x0][0x10] ;  /* 0x0000040000057ab9 */ /* 0x000fe20000000800 */
[----:B0-2---:R-:W0:Y:S01]  /*b9f0*/  LDC R3, c[0x0][0x14] ;  /* 0x00000500ff037b82 */ /* 0x005e220000000800 */
[----:B------:R-:W-:Y:S01]  /*ba00*/  UIMAD.WIDE.U32 UR4, UR4, UR5, URZ ;  /* 0x00000005040472a5 */ /* 0x000fe2000f8e003f */
[----:B------:R-:W-:Y:S02]  /*ba10*/  IMAD.MOV.U32 R23, RZ, RZ, -0x1 ;  /* 0xffffffffff177424 */ /* 0x000fe400078e00ff */
[----:B------:R-:W-:-:S03]  /*ba20*/  IMAD.MOV.U32 R22, RZ, RZ, -0x1 ;  /* 0xffffffffff167424 */ /* 0x000fc600078e00ff */
[----:B0-----:R-:W-:-:S04]  /*ba30*/  IMAD.WIDE.U32 R16, R3, UR4, R16 ;  /* 0x0000000403107c25 */ /* 0x001fc8000f8e0010 */
[----:B------:R-:W-:Y:S01]  /*ba40*/  IMAD R3, R3, UR5, RZ ;  /* 0x0000000503037c24 */ /* 0x000fe2000f8e02ff */
[----:B------:R-:W-:Y:S02]  /*ba50*/  ULDC.64 UR4, c[0x0][0x650] ;  /* 0x0001940000047ab9 */ /* 0x000fe40000000a00 */
[----:B------:R-:W-:Y:S01]  /*ba60*/  ISETP.GE.U32.AND P0, PT, R16, UR4, PT ;  /* 0x0000000410007c0c */ /* 0x000fe2000bf06070 */
[--C-:B------:R-:W-:Y:S01]  /*ba70*/  IMAD.IADD R17, R17, 0x1, R3.reuse ;  /* 0x0000000111117824 */ /* 0x100fe200078e0203 */
[----:B------:R-:W-:-:S04]  /*ba80*/  PRMT R3, RZ, 0x7610, R3 ;  /* 0x00007610ff037816 */ /* 0x000fc80000000003 */
[----:B------:R-:W-:-:S13]  /*ba90*/  ISETP.GE.U32.AND.EX P0, PT, R17, UR5, PT, P0 ;  /* 0x0000000511007c0c */ /* 0x000fda000bf06100 */
[----:B------:R-:W-:Y:S05]  /*baa0*/  @P0 BRA `(.L_x_415) ;  /* 0x0000000400640947 */ /* 0x000fea0003800000 */
[----:B-1-34-:R-:W0:Y:S01]  /*bab0*/  S2R R12, SR_CTAID.X ;  /* 0x00000000000c7919 */ /* 0x01ae220000002500 */
[----:B------:R-:W1:Y:S01]  /*bac0*/  LDC.64 R10, c[0x0][0x628] ;  /* 0x00018a00ff0a7b82 */ /* 0x000e620000000a00 */
[----:B------:R-:W-:Y:S01]  /*bad0*/  ULDC UR4, c[0x0][0x150] ;  /* 0x0000540000047ab9 */ /* 0x000fe20000000800 */
[----:B------:R-:W-:Y:S01]  /*bae0*/  IMAD.MOV.U32 R8, RZ, RZ, R16 ;  /* 0x000000ffff087224 */ /* 0x000fe200078e0010 */
[----:B------:R-:W2:Y:S01]  /*baf0*/  S2R R23, SR_CTAID.Y ;  /* 0x0000000000177919 */ /* 0x000ea20000002600 */
[----:B------:R-:W-:-:S04]  /*bb00*/  IMAD.MOV.U32 R9, RZ, RZ, R17 ;  /* 0x000000ffff097224 */ /* 0x000fc800078e0011 */
[----:B------:R-:W3:Y:S08]  /*bb10*/  LDC R21, c[0x0][0x144] ;  /* 0x00005100ff157b82 */ /* 0x000ef00000000800 */
[----:B------:R-:W4:Y:S08]  /*bb20*/  LDC R0, c[0x0][0x630] ;  /* 0x00018c00ff007b82 */ /* 0x000f300000000800 */
[----:B------:R-:W2:Y:S01]  /*bb30*/  LDC.64 R14, c[0x0][0x620] ;  /* 0x00018800ff0e7b82 */ /* 0x000ea20000000a00 */
[----:B-1----:R-:W-:-:S04]  /*bb40*/  ISETP.NE.U32.AND P0, PT, R10, RZ, PT ;  /* 0x000000ff0a00720c */ /* 0x002fc80003f05070 */
[----:B------:R-:W-:Y:S02]  /*bb50*/  ISETP.NE.AND.EX P0, PT, R11, RZ, PT, P0 ;  /* 0x000000ff0b00720c */ /* 0x000fe40003f05300 */
[----:B0-----:R-:W-:-:S05]  /*bb60*/  I2FP.F32.U32 R3, R12 ;  /* 0x0000000c00037245 */ /* 0x001fca0000201000 */
[----:B------:R-:W-:-:S04]  /*bb70*/  FMUL R3, R3, UR4 ;  /* 0x0000000403037c20 */ /* 0x000fc80008400000 */
[----:B------:R0:W1:Y:S02]  /*bb80*/  F2I.U32.TRUNC.NTZ R20, R3 ;  /* 0x0000000300147305 */ /* 0x000064000020f000 */
[----:B---34-:R-:W-:Y:S05]  /*bb90*/  @!P0 BRA `(.L_x_416) ;  /* 0x0000000000288947 */ /* 0x018fea0003800000 */
[----:B0-----:R-:W0:Y:S02]  /*bba0*/  LDC R3, c[0x0][0x634] ;  /* 0x00018d00ff037b82 */ /* 0x001e240000000800 */
        /* <DEDUP_REMOVED lines=9> */
.L_x_416:
[----:B------:R-:W3:Y:S01]  /*bc40*/  LDC.64 R26, c[0x0][0x640] ;  /* 0x00019000ff1a7b82 */ /* 0x000ee20000000a00 */
[-CC-:B------:R-:W-:Y:S01]  /*bc50*/  SHF.R.U64 R22, R8, R0.reuse, R9.reuse ;  /* 0x0000000008167219 */ /* 0x180fe20000001209 */
[----:B-1----:R-:W-:Y:S01]  /*bc60*/  IMAD.MOV R20, RZ, RZ, -R20 ;  /* 0x000000ffff147224 */ /* 0x002fe200078e0a14 */
[----:B------:R-:W-:Y:S01]  /*bc70*/  SHF.R.U32.HI R0, RZ, R0, R9 ;  /* 0x00000000ff007219 */ /* 0x000fe20000011609 */
[----:B------:R-:W-:Y:S01]  /*bc80*/  ULDC UR4, c[0x0][0x154] ;  /* 0x0000550000047ab9 */ /* 0x000fe20000000800 */
[----:B0-----:R-:W-:Y:S01]  /*bc90*/  IADD3 R3, P0, RZ, -R22, RZ ;  /* 0x80000016ff037210 */ /* 0x001fe20007f1e0ff */
[----:B------:R-:W-:Y:S02]  /*bca0*/  IMAD R21, R21, R20, R12 ;  /* 0x0000001415157224 */ /* 0x000fe400078e020c */
[----:B------:R-:W0:Y:S01]  /*bcb0*/  LDC R6, c[0x0][0x618] ;  /* 0x00018600ff067b82 */ /* 0x000e220000000800 */
[----:B------:R-:W-:Y:S02]  /*bcc0*/  IMAD.MOV.U32 R7, RZ, RZ, 0x1 ;  /* 0x00000001ff077424 */ /* 0x000fe400078e00ff */
[----:B------:R-:W-:-:S04]  /*bcd0*/  IMAD.X R5, RZ, RZ, ~R0, P0 ;  /* 0x000000ffff057224 */ /* 0x000fc800000e0e00 */
[-C--:B--2---:R-:W-:Y:S01]  /*bce0*/  IMAD R0, R5, R14.reuse, RZ ;  /* 0x0000000e05007224 */ /* 0x084fe200078e02ff */
[----:B------:R-:W1:Y:S01]  /*bcf0*/  LDC R8, c[0x0][0x608] ;  /* 0x00018200ff087b82 */ /* 0x000e620000000800 */
[----:B------:R-:W-:-:S04]  /*bd00*/  IMAD.WIDE.U32 R4, R3, R14, R16 ;  /* 0x0000000e03047225 */ /* 0x000fc800078e0010 */
[----:B------:R-:W-:Y:S01]  /*bd10*/  IMAD R3, R3, R15, R0 ;  /* 0x0000000f03037224 */ /* 0x000fe200078e0200 */
[----:B------:R-:W-:Y:S02]  /*bd20*/  I2FP.F32.U32 R0, R23 ;  /* 0x0000001700007245 */ /* 0x000fe40000201000 */
[----:B------:R-:W2:Y:S01]  /*bd30*/  LDC R24, c[0x0][0x658] ;  /* 0x00019600ff187b82 */ /* 0x000ea20000000800 */
[----:B------:R-:W-:Y:S01]  /*bd40*/  IMAD.IADD R3, R5, 0x1, R3 ;  /* 0x0000000105037824 */ /* 0x000fe200078e0203 */
[----:B---3--:R-:W-:Y:S01]  /*bd50*/  ISETP.NE.U32.AND P0, PT, R26, RZ, PT ;  /* 0x000000ff1a00720c */ /* 0x008fe20003f05070 */
[----:B------:R-:W-:Y:S01]  /*bd60*/  FMUL R0, R0, UR4 ;  /* 0x0000000400007c20 */ /* 0x000fe20008400000 */
[----:B------:R-:W-:Y:S02]  /*bd70*/  IMAD.MOV.U32 R5, RZ, RZ, -0x1 ;  /* 0xffffffffff057424 */ /* 0x000fe400078e00ff */
[----:B------:R-:W-:Y:S01]  /*bd80*/  ISETP.NE.AND.EX P0, PT, R27, RZ, PT, P0 ;  /* 0x000000ff1b00720c */ /* 0x000fe20003f05300 */
[----:B------:R3:W4:Y:S01]  /*bd90*/  F2I.U32.TRUNC.NTZ R13, R0 ;  /* 0x00000000000d7305 */ /* 0x000722000020f000 */
[----:B------:R-:W3:Y:S01]  /*bda0*/  LDC R20, c[0x0][0x148] ;  /* 0x00005200ff147b82 */ /* 0x000ee20000000800 */
[----:B0-----:R-:W-:-:S02]  /*bdb0*/  SHF.R.U64 R12, R4, R6, R3 ;  /* 0x00000006040c7219 */ /* 0x001fc40000001203 */
[----:B------:R-:W-:-:S05]  /*bdc0*/  SHF.R.U32.HI R3, RZ, R6, R3 ;  /* 0x00000006ff037219 */ /* 0x000fca0000011603 */
[----:B------:R-:W0:Y:S01]  /*bdd0*/  LDC R15, c[0x0][0x600] ;  /* 0x00018000ff0f7b82 */ /* 0x000e220000000800 */
[-CC-:B-1----:R-:W-:Y:S02]  /*bde0*/  SHF.R.U64 R10, R12, R8.reuse, R3.reuse ;  /* 0x000000080c0a7219 */ /* 0x182fe40000001203 */
[----:B------:R-:W-:-:S05]  /*bdf0*/  SHF.R.U32.HI R3, RZ, R8, R3 ;  /* 0x00000008ff037219 */ /* 0x000fca0000011603 */
[----:B------:R-:W1:Y:S01]  /*be00*/  LDC R28, c[0x0][0x648] ;  /* 0x00019200ff1c7b82 */ /* 0x000e620000000800 */
[-C--:B--2---:R-:W-:Y:S02]  /*be10*/  SHF.L.U32 R4, R5, R24.reuse, RZ ;  /* 0x0000001805047219 */ /* 0x084fe400000006ff */
[-CC-:B------:R-:W-:Y:S02]  /*be20*/  SHF.R.U64 R14, R10, R24.reuse, R3.reuse ;  /* 0x000000180a0e7219 */ /* 0x180fe40000001203 */
[----:B------:R-:W-:Y:S02]  /*be30*/  SHF.R.U32.HI R5, RZ, R24, R3 ;  /* 0x00000018ff057219 */ /* 0x000fe40000011603 */
[----:B------:R-:W-:Y:S01]  /*be40*/  LOP3.LUT R25, RZ, R4, RZ, 0x33, !PT ;  /* 0x00000004ff197212 */ /* 0x000fe200078e33ff */
[----:B------:R-:W2:Y:S01]  /*be50*/  LDC R29, c[0x0][0x638] ;  /* 0x00018e00ff1d7b82 */ /* 0x000ea20000000800 */
[----:B------:R-:W-:Y:S01]  /*be60*/  SHF.L.U32 R24, R7, R24, RZ ;  /* 0x0000001807187219 */ /* 0x000fe200000006ff */
[----:B------:R-:W-:-:S06]  /*be70*/  IMAD.MOV.U32 R4, RZ, RZ, R14 ;  /* 0x000000ffff047224 */ /* 0x000fcc00078e000e */
[----:B------:R-:W0:Y:S01]  /*be80*/  LDC R30, c[0x0][0x610] ;  /* 0x00018400ff1e7b82 */ /* 0x000e220000000800 */
[----:B----4-:R-:W-:Y:S05]  /*be90*/  @!P0 BRA `(.L_x_417) ;  /* 0x0000000000288947 */ /* 0x010fea0003800000 */
[----:B------:R-:W4:Y:S02]  /*bea0*/  LDC R3, c[0x0][0x64c] ;  /* 0x00019300ff037b82 */ /* 0x000f240000000800 */
[----:B----4-:R-:W-:-:S05]  /*beb0*/  IADD3 R3, P0, R14, R3, RZ ;  /* 0x000000030e037210 */ /* 0x010fca0007f1e0ff */
        /* <DEDUP_REMOVED lines=8> */
.L_x_417:
[----:B------:R-:W-:Y:S01]  /*bf40*/  ISETP.NE.AND P0, PT, R2, 0x1, PT ;  /* 0x000000010200780c */ /* 0x000fe20003f05270 */
[----:B0-----:R-:W-:Y:S01]  /*bf50*/  VIADD R7, R15, 0xffffffff ;  /* 0xffffffff0f077836 */ /* 0x001fe20000000000 */
[----:B-1-3--:R-:W-:Y:S01]  /*bf60*/  SHF.R.U64 R0, R4, R28, R5 ;  /* 0x0000001c04007219 */ /* 0x00afe20000001205 */
[----:B------:R-:W-:Y:S01]  /*bf70*/  IMAD.MOV R13, RZ, RZ, -R13 ;  /* 0x000000ffff0d7224 */ /* 0x000fe200078e0a0d */
[----:B------:R-:W-:Y:S01]  /*bf80*/  LOP3.LUT R5, R10, R25, RZ, 0xc0, !PT ;  /* 0x000000190a057212 */ /* 0x000fe200078ec0ff */
[----:B------:R-:W-:Y:S01]  /*bf90*/  IMAD.MOV.U32 R4, RZ, RZ, 0x1 ;  /* 0x00000001ff047424 */ /* 0x000fe200078e00ff */
[----:B------:R-:W-:Y:S01]  /*bfa0*/  LOP3.LUT R12, R12, R7, RZ, 0xc0, !PT ;  /* 0x000000070c0c7212 */ /* 0x000fe200078ec0ff */
[----:B------:R-:W-:Y:S02]  /*bfb0*/  IMAD.MOV R3, RZ, RZ, -R0 ;  /* 0x000000ffff037224 */ /* 0x000fe400078e0a00 */
[----:B------:R-:W-:Y:S02]  /*bfc0*/  IMAD R0, R24, R0, R5 ;  /* 0x0000000018007224 */ /* 0x000fe400078e0205 */
[----:B--2---:R-:W-:-:S02]  /*bfd0*/  IMAD R3, R3, R29, R14 ;  /* 0x0000001d03037224 */ /* 0x004fc400078e020e */
[----:B------:R-:W-:Y:S02]  /*bfe0*/  @P0 IMAD R21, R20, R13, R23 ;  /* 0x0000000d14150224 */ /* 0x000fe400078e0217 */
[----:B------:R-:W-:Y:S01]  /*bff0*/  IMAD R5, R3, R15, R12 ;  /* 0x0000000f03057224 */ /* 0x000fe200078e020c */
[----:B------:R-:W-:Y:S01]  /*c000*/  PRMT R3, R4, 0x7610, R3 ;  /* 0x0000761004037816 */ /* 0x000fe20000000003 */
[----:B------:R-:W-:-:S05]  /*c010*/  IMAD R0, R0, R30, R21 ;  /* 0x0000001e00007224 */ /* 0x000fca00078e0215 */
[----:B------:R-:W-:Y:S02]  /*c020*/  SEL R23, R5, R0, !P0 ;  /* 0x0000000005177207 */ /* 0x000fe40004000000 */
[----:B------:R-:W-:-:S07]  /*c030*/  SEL R0, R0, R5, !P0 ;  /* 0x0000000500007207 */ /* 0x000fce0004000000 */
.L_x_415:
[----:B------:R0:W-:Y:S01]  /*c040*/  STL [R1], R0 ;  /* 0x0000000001007387 */ /* 0x0001e20000100800 */
[----:B------:R-:W-:-:S13]  /*c050*/  LOP3.LUT P0, RZ, R3, 0xff, RZ, 0xc0, !PT ;  /* 0x000000ff03ff7812 */ /* 0x000fda000780c0ff */
[----:B0-----:R-:W-:Y:S05]  /*c060*/  @P0 BRA `(.L_x_418) ;  /* 0xffffff4c00a80947 */ /* 0x001fea000383ffff */
[----:B------:R-:W-:Y:S05]  /*c070*/  EXIT ;  /* 0x000000000000794d */ /* 0x000fea0003800000 */
.L_x_3:
[----:B0-----:R-:W-:Y:S01]  /*c080*/  ULDC.64 UR4, c[0x0][0x650] ;  /* 0x0001940000047ab9 */ /* 0x001fe20000000a00 */
[----:B------:R-:W-:Y:S01]  /*c090*/  PRMT R6, RZ, 0x7610, R6 ;  /* 0x00007610ff067816 */ /* 0x000fe20000000006 */
[----:B------:R-:W-:Y:S01]  /*c0a0*/  IMAD.MOV.U32 R7, RZ, RZ, -0x1 ;  /* 0xffffffffff077424 */ /* 0x000fe200078e00ff */
[----:B------:R-:W-:Y:S01]  /*c0b0*/  ISETP.GE.U32.AND P0, PT, R16, UR4, PT ;  /* 0x0000000410007c0c */ /* 0x000fe2000bf06070 */
[----:B------:R-:W-:Y:S02]  /*c0c0*/  IMAD.MOV.U32 R9, RZ, RZ, -0x1 ;  /* 0xffffffffff097424 */ /* 0x000fe400078e00ff */
[----:B------:R-:W-:Y:S01]  /*c0d0*/  IMAD.MOV.U32 R8, RZ, RZ, -0x1 ;  /* 0xffffffffff087424 */ /* 0x000fe200078e00ff */
[----:B------:R-:W-:-:S13]  /*c0e0*/  ISETP.GE.U32.AND.EX P0, PT, R17, UR5, PT, P0 ;  /* 0x0000000511007c0c */ /* 0x000fda000bf06100 */
[----:B------:R-:W-:Y:S05]  /*c0f0*/  @P0 BRA `(.L_x_419) ;  /* 0x00000004005c0947 */ /* 0x000fea0003800000 */
        /* <DEDUP_REMOVED lines=18> */
.L_x_420:
[--C-:B------:R-:W-:Y:S01]  /*c220*/  SHF.R.U64 R12, R10, R14, R11.reuse ;  /* 0x0000000e0a0c7219 */ /* 0x100fe2000000120b */
[----:B------:R-:W0:Y:S01]  /*c230*/  LDC R22, c[0x0][0x618] ;  /* 0x00018600ff167b82 */ /* 0x000e220000000800 */
[----:B------:R-:W-:Y:S01]  /*c240*/  I2FP.F32.U32 R6, R4 ;  /* 0x0000000400067245 */ /* 0x000fe20000201000 */
[----:B------:R-:W-:Y:S01]  /*c250*/  ULDC UR4, c[0x0][0x150] ;  /* 0x0000540000047ab9 */ /* 0x000fe20000000800 */
[----:B------:R-:W-:Y:S02]  /*c260*/  SHF.R.U32.HI R5, RZ, R14, R11 ;  /* 0x0000000eff057219 */ /* 0x000fe4000001160b */
[----:B------:R-:W-:Y:S01]  /*c270*/  IADD3 R9, P0, RZ, -R12, RZ ;  /* 0x8000000cff097210 */ /* 0x000fe20007f1e0ff */
[----:B------:R-:W-:Y:S01]  /*c280*/  FMUL R11, R6, UR4 ;  /* 0x00000004060b7c20 */ /* 0x000fe20008400000 */
[----:B------:R-:W-:Y:S01]  /*c290*/  ULDC UR4, c[0x0][0x154] ;  /* 0x0000550000047ab9 */ /* 0x000fe20000000800 */
[----:B------:R-:W1:Y:S02]  /*c2a0*/  LDC.64 R24, c[0x0][0x640] ;  /* 0x00019000ff187b82 */ /* 0x000e640000000a00 */
[----:B------:R-:W-:-:S02]  /*c2b0*/  IMAD.X R5, RZ, RZ, ~R5, P0 ;  /* 0x000000ffff057224 */ /* 0x000fc400000e0e05 */
[----:B------:R-:W2:Y:S01]  /*c2c0*/  F2I.U32.TRUNC.NTZ R11, R11 ;  /* 0x0000000b000b7305 */ /* 0x000ea2000020f000 */
[----:B------:R-:W-:-:S03]  /*c2d0*/  IMAD.WIDE.U32 R6, R9, R20, R16 ;  /* 0x0000001409067225 */ /* 0x000fc600078e0010 */
[----:B------:R-:W3:Y:S01]  /*c2e0*/  LDC R13, c[0x0][0x144] ;  /* 0x00005100ff0d7b82 */ /* 0x000ee20000000800 */
[----:B------:R-:W-:-:S04]  /*c2f0*/  IMAD R8, R5, R20, RZ ;  /* 0x0000001405087224 */ /* 0x000fc800078e02ff */
[----:B------:R-:W-:Y:S02]  /*c300*/  IMAD R5, R9, R21, R8 ;  /* 0x0000001509057224 */ /* 0x000fe400078e0208 */
[----:B------:R-:W-:Y:S01]  /*c310*/  IMAD.MOV.U32 R8, RZ, RZ, -0x1 ;  /* 0xffffffffff087424 */ /* 0x000fe200078e00ff */
[----:B------:R-:W4:Y:S01]  /*c320*/  LDC R14, c[0x0][0x608] ;  /* 0x00018200ff0e7b82 */ /* 0x000f220000000800 */
[----:B------:R-:W-:Y:S01]  /*c330*/  IMAD.IADD R5, R7, 0x1, R5 ;  /* 0x0000000107057824 */ /* 0x000fe200078e0205 */
[----:B------:R-:W-:-:S04]  /*c340*/  I2FP.F32.U32 R7, R3 ;  /* 0x0000000300077245 */ /* 0x000fc80000201000 */
[-C--:B0-----:R-:W-:Y:S01]  /*c350*/  SHF.R.U64 R10, R6, R22.reuse, R5 ;  /* 0x00000016060a7219 */ /* 0x081fe20000001205 */
[----:B--2---:R-:W-:Y:S01]  /*c360*/  IMAD.MOV R6, RZ, RZ, -R11 ;  /* 0x000000ffff067224 */ /* 0x004fe200078e0a0b */
[----:B------:R-:W0:Y:S01]  /*c370*/  LDC R9, c[0x0][0x658] ;  /* 0x00019600ff097b82 */ /* 0x000e220000000800 */
[----:B-1----:R-:W-:Y:S01]  /*c380*/  ISETP.NE.U32.AND P0, PT, R24, RZ, PT ;  /* 0x000000ff1800720c */ /* 0x002fe20003f05070 */
[----:B------:R-:W-:Y:S01]  /*c390*/  FMUL R7, R7, UR4 ;  /* 0x0000000407077c20 */ /* 0x000fe20008400000 */
[----:B------:R-:W-:Y:S02]  /*c3a0*/  SHF.R.U32.HI R5, RZ, R22, R5 ;  /* 0x00000016ff057219 */ /* 0x000fe40000011605 */
[----:B------:R-:W-:-:S03]  /*c3b0*/  ISETP.NE.AND.EX P0, PT, R25, RZ, PT, P0 ;  /* 0x000000ff1900720c */ /* 0x000fc60003f05300 */
[----:B------:R-:W1:Y:S01]  /*c3c0*/  LDC R20, c[0x0][0x148] ;  /* 0x00005200ff147b82 */ /* 0x000e620000000800 */
[----:B---3--:R-:W-:Y:S02]  /*c3d0*/  IMAD R23, R13, R6, R4 ;  /* 0x000000060d177224 */ /* 0x008fe400078e0204 */
[----:B------:R-:W-:-:S05]  /*c3e0*/  IMAD.MOV.U32 R6, RZ, RZ, 0x1 ;  /* 0x00000001ff067424 */ /* 0x000fca00078e00ff */
[----:B------:R-:W2:Y:S01]  /*c3f0*/  LDC R21, c[0x0][0x600] ;  /* 0x00018000ff157b82 */ /* 0x000ea20000000800 */
[-CC-:B----4-:R-:W-:Y:S02]  /*c400*/  SHF.R.U64 R13, R10, R14.reuse, R5.reuse ;  /* 0x0000000e0a0d7219 */ /* 0x190fe40000001205 */
[----:B------:R-:W-:Y:S02]  /*c410*/  SHF.R.U32.HI R4, RZ, R14, R5 ;  /* 0x0000000eff047219 */ /* 0x000fe40000011605 */
[----:B------:R3:W4:Y:S03]  /*c420*/  F2I.U32.TRUNC.NTZ R14, R7 ;  /* 0x00000007000e7305 */ /* 0x000726000020f000 */
[----:B------:R-:W1:Y:S01]  /*c430*/  LDC R26, c[0x0][0x648] ;  /* 0x00019200ff1a7b82 */ /* 0x000e620000000800 */
[-C--:B0-----:R-:W-:Y:S02]  /*c440*/  SHF.R.U64 R15, R13, R9.reuse, R4 ;  /* 0x000000090d0f7219 */ /* 0x081fe40000001204 */
[----:B------:R-:W-:-:S02]  /*c450*/  SHF.L.U32 R8, R8, R9, RZ ;  /* 0x0000000908087219 */ /* 0x000fc400000006ff */
[-C--:B------:R-:W-:Y:S01]  /*c460*/  SHF.R.U32.HI R5, RZ, R9.reuse, R4 ;  /* 0x00000009ff057219 */ /* 0x080fe20000011604 */
[----:B------:R-:W-:Y:S01]  /*c470*/  IMAD.MOV.U32 R4, RZ, RZ, R15 ;  /* 0x000000ffff047224 */ /* 0x000fe200078e000f */
[----:B------:R-:W-:Y:S01]  /*c480*/  SHF.L.U32 R22, R6, R9, RZ ;  /* 0x0000000906167219 */ /* 0x000fe200000006ff */
[----:B------:R-:W0:Y:S01]  /*c490*/  LDC R27, c[0x0][0x638] ;  /* 0x00018e00ff1b7b82 */ /* 0x000e220000000800 */
[----:B------:R-:W-:-:S07]  /*c4a0*/  LOP3.LUT R28, RZ, R8, RZ, 0x33, !PT ;  /* 0x00000008ff1c7212 */ /* 0x000fce00078e33ff */
        /* <DEDUP_REMOVED lines=12> */
.L_x_421:
[----:B------:R-:W-:Y:S01]  /*c570*/  ISETP.NE.AND P0, PT, R2, 0x1, PT ;  /* 0x000000010200780c */ /* 0x000fe20003f05270 */
[----:B--2---:R-:W-:Y:S01]  /*c580*/  VIADD R7, R21, 0xffffffff ;  /* 0xffffffff15077836 */ /* 0x004fe20000000000 */
[----:B-1----:R-:W-:Y:S01]  /*c590*/  SHF.R.U64 R5, R4, R26, R5 ;  /* 0x0000001a04057219 */ /* 0x002fe20000001205 */
[----:B------:R-:W-:Y:S01]  /*c5a0*/  IMAD.MOV R14, RZ, RZ, -R14 ;  /* 0x000000ffff0e7224 */ /* 0x000fe200078e0a0e */
[----:B------:R-:W-:Y:S01]  /*c5b0*/  LOP3.LUT R4, R13, R28, RZ, 0xc0, !PT ;  /* 0x0000001c0d047212 */ /* 0x000fe200078ec0ff */
[----:B------:R-:W-:Y:S01]  /*c5c0*/  IMAD.MOV.U32 R8, RZ, RZ, R12 ;  /* 0x000000ffff087224 */ /* 0x000fe200078e000c */
[----:B------:R-:W-:Y:S01]  /*c5d0*/  LOP3.LUT R10, R10, R7, RZ, 0xc0, !PT ;  /* 0x000000070a0a7212 */ /* 0x000fe200078ec0ff */
[----:B------:R-:W-:Y:S02]  /*c5e0*/  IMAD.MOV R6, RZ, RZ, -R5 ;  /* 0x000000ffff067224 */ /* 0x000fe400078e0a05 */
[----:B------:R-:W-:-:S04]  /*c5f0*/  IMAD R4, R22, R5, R4 ;  /* 0x0000000516047224 */ /* 0x000fc800078e0204 */
[----:B------:R-:W-:Y:S02]  /*c600*/  @P0 IMAD R23, R20, R14, R3 ;  /* 0x0000000e14170224 */ /* 0x000fe400078e0203 */
[----:B0-----:R-:W-:Y:S02]  /*c610*/  IMAD R3, R6, R27, R15 ;  /* 0x0000001b06037224 */ /* 0x001fe400078e020f */
[----:B------:R-:W-:Y:S02]  /*c620*/  IMAD R7, R4, R29, R23 ;  /* 0x0000001d04077224 */ /* 0x000fe400078e0217 */
[----:B------:R-:W-:Y:S02]  /*c630*/  IMAD R4, R3, R21, R10 ;  /* 0x0000001503047224 */ /* 0x000fe400078e020a */
[----:B------:R-:W-:-:S03]  /*c640*/  IMAD.MOV.U32 R6, RZ, RZ, 0x1 ;  /* 0x00000001ff067424 */ /* 0x000fc600078e00ff */
[----:B------:R-:W-:Y:S02]  /*c650*/  SEL R9, R4, R7, !P0 ;  /* 0x0000000704097207 */ /* 0x000fe40004000000 */
[----:B------:R-:W-:-:S07]  /*c660*/  SEL R7, R7, R4, !P0 ;  /* 0x0000000407077207 */ /* 0x000fce0004000000 */
.L_x_419:
[----:B------:R-:W-:-:S08]  /*c670*/  NOP ;  /* 0x0000000000007918 */ /* 0x000fd00000000000 */
[----:B------:R-:W0:-:S00]  /*c680*/  USETMAXREG.DEALLOC.CTAPOOL 0x28 ;  /* 0x00000028000079c8 */ /* 0x000e0000080e0500 */
[----:B0-----:R-:W-:-:S13]  /*c690*/  ISETP.NE.AND P0, PT, R0, RZ, PT ;  /* 0x000000ff0000720c */ /* 0x001fda0003f05270 */
[----:B------:R-:W-:Y:S05]  /*c6a0*/  @P0 EXIT ;  /* 0x000000000000094d */ /* 0x000fea0003800000 */
[----:B------:R-:W-:Y:S01]  /*c6b0*/  LOP3.LUT P0, RZ, R6, 0xff, RZ, 0xc0, !PT ;  /* 0x000000ff06ff7812 */ /* 0x000fe2000780c0ff */
[----:B------:R-:W-:Y:S02]  /*c6c0*/  IMAD.MOV.U32 R3, RZ, RZ, 0x1 ;  /* 0x00000001ff037424 */ /* 0x000fe400078e00ff */
[----:B------:R-:W-:-:S10]  /*c6d0*/  IMAD.MOV.U32 R0, RZ, RZ, RZ ;  /* 0x000000ffff007224 */ /* 0x000fd400078e00ff */
[----:B------:R-:W-:Y:S05]  /*c6e0*/  @!P0 BRA `(.L_x_422) ;  /* 0x0000000c005c8947 */ /* 0x000fea0003800000 */
[----:B------:R-:W0:Y:S01]  /*c6f0*/  LDC R0, c[0x0][0x28c] ;  /* 0x0000a300ff007b82 */ /* 0x000e220000000800 */
[----:B------:R-:W-:Y:S01]  /*c700*/  ULDC UR5, c[0x0][0x658] ;  /* 0x0001960000057ab9 */ /* 0x000fe20000000800 */
[----:B------:R-:W-:Y:S01]  /*c710*/  UMOV UR7, 0xffffffff ;  /* 0xffffffff00077882 */ /* 0x000fe20000000000 */
[----:B------:R-:W-:Y:S01]  /*c720*/  ULDC UR6, c[0x0][0xc] ;  /* 0x0000030000067ab9 */ /* 0x000fe20000000800 */
[----:B------:R-:W-:Y:S01]  /*c730*/  USHF.L.U32 UR9, UR7, UR5, URZ ;  /* 0x0000000507097299 */ /* 0x000fe2000800063f */
[C---:B------:R-:W-:Y:S01]  /*c740*/  LOP3.LUT P2, RZ, R18.reuse, 0x7f, RZ, 0xc0, !PT ;  /* 0x0000007f12ff7812 */ /* 0x040fe2000784c0ff */
[----:B------:R-:W-:Y:S01]  /*c750*/  UMOV UR8, 0x1 ;  /* 0x0000000100087882 */ /* 0x000fe20000000000 */
[----:B------:R-:W-:Y:S01]  /*c760*/  ULDC UR7, c[0x0][0x10] ;  /* 0x0000040000077ab9 */ /* 0x000fe20000000800 */
[----:B------:R-:W-:Y:S01]  /*c770*/  LOP3.LUT P0, RZ, R18, 0x1f, RZ, 0xc0, !PT ;  /* 0x0000001f12ff7812 */ /* 0x000fe2000780c0ff */
[----:B------:R-:W-:Y:S01]  /*c780*/  UIMAD.WIDE.U32 UR6, UR6, UR7, URZ ;  /* 0x00000007060672a5 */ /* 0x000fe2000f8e003f */
[----:B------:R-:W-:Y:S01]  /*c790*/  BSSY B0, `(.L_x_422) ;  /* 0x00000cc000007945 */ /* 0x000fe20003800000 */
[----:B------:R-:W-:Y:S01]  /*c7a0*/  USHF.L.U32 UR5, UR8, UR5, URZ ;  /* 0x0000000508057299 */ /* 0x000fe2000800063f */
[----:B------:R-:W-:Y:S01]  /*c7b0*/  IMAD.MOV.U32 R11, RZ, RZ, 0x1 ;  /* 0x00000001ff0b7424 */ /* 0x000fe200078e00ff */
[----:B------:R-:W-:Y:S01]  /*c7c0*/  LOP3.LUT R18, R19, 0x2, RZ, 0xfc, !PT ;  /* 0x0000000213127812 */ /* 0x000fe200078efcff */
[----:B------:R-:W-:Y:S01]  /*c7d0*/  ULDC UR8, c[0x0][0x14] ;  /* 0x0000050000087ab9 */ /* 0x000fe20000000800 */
[----:B------:R-:W-:Y:S01]  /*c7e0*/  PLOP3.LUT P0, PT, P0, P2, PT, 0x8a, 0x0 ;  /* 0x000000000000781c */ /* 0x000fe20000705172 */
[----:B------:R-:W-:-:S02]  /*c7f0*/  UIMAD.WIDE.U32 UR22, UR6, UR8, URZ ;  /* 0x00000008061672a5 */ /* 0x000fc4000f8e003f */
[----:B------:R-:W-:Y:S01]  /*c800*/  UIMAD UR13, UR7, UR8, URZ ;  /* 0x00000008070d72a4 */ /* 0x000fe2000f8e023f */
[----:B------:R-:W-:Y:S01]  /*c810*/  ULDC UR4, c[0x0][0x600] ;  /* 0x0001800000047ab9 */ /* 0x000fe20000000800 */
[----:B------:R-:W-:Y:S02]  /*c820*/  ULOP3.LUT UR21, URZ, UR9, URZ, 0x33, !UPT ;  /* 0x000000093f157292 */ /* 0x000fe4000f8e333f */
[----:B------:R-:W-:Y:S01]  /*c830*/  UIADD3 UR4, UR4, -0x1, URZ ;  /* 0xffffffff04047890 */ /* 0x000fe2000fffe03f */
[----:B0-----:R-:W-:Y:S01]  /*c840*/  VIADD R0, R0, 0xff ;  /* 0x000000ff00007836 */ /* 0x001fe20000000000 */
[----:B------:R-:W-:Y:S01]  /*c850*/  UIADD3 UR13, UR23, UR13, URZ ;  /* 0x0000000d170d7290 */ /* 0x000fe2000fffe03f */
[----:B------:R-:W-:-:S03]  /*c860*/  ULDC.64 UR30, c[0x0][0x198] ;  /* 0x00006600001e7ab9 */ /* 0x000fc60000000a00 */
[----:B------:R-:W-:-:S04]  /*c870*/  SHF.R.S32.HI R3, RZ, 0x1f, R0 ;  /* 0x0000001fff037819 */ /* 0x000fc80000011400 */
[----:B------:R-:W-:Y:S01]  /*c880*/  LEA.HI R3, R3, R0, RZ, 0x8 ;  /* 0x0000000003037211 */ /* 0x000fe200078f40ff */
[----:B------:R-:W-:-:S03]  /*c890*/  IMAD.MOV.U32 R0, RZ, RZ, RZ ;  /* 0x000000ffff007224 */ /* 0x000fc600078e00ff */
[----:B------:R-:W-:Y:S01]  /*c8a0*/  SHF.R.S32.HI R13, RZ, 0x8, R3 ;  /* 0x00000008ff0d7819 */ /* 0x000fe20000011403 */
[----:B------:R-:W-:-:S04]  /*c8b0*/  IMAD.MOV.U32 R3, RZ, RZ, 0x1 ;  /* 0x00000001ff037424 */ /* 0x000fc800078e00ff */
[----:B------:R-:W-:-:S07]  /*c8c0*/  VIADD R10, R13, 0x1 ;  /* 0x000000010d0a7836 */ /* 0x000fce0000000000 */
.L_x_434:
[----:B------:R-:W-:-:S03]  /*c8d0*/  UMOV UR6, 0xffffffff ;  /* 0xffffffff00067882 */ /* 0x000fc60000000000 */
[----:B------:R-:W-:Y:S05]  /*c8e0*/  BRA.DIV UR6, `(.L_x_423) ;  /* 0x0000000e067c7947 */ /* 0x000fea000b800000 */
[----:B------:R-:W-:-:S13]  /*c8f0*/  ELECT P6, URZ, PT ;  /* 0x00000000003f782f */ /* 0x000fda00038c0000 */
.L_x_443:
[----:B------:R-:W0:Y:S01]  /*c900*/  LDC R4, c[0x0][0x28c] ;  /* 0x0000a300ff047b82 */ /* 0x000e220000000800 */
[----:B------:R-:W-:Y:S01]  /*c910*/  BSSY B1, `(.L_x_424) ;  /* 0x0000041000017945 */ /* 0x000fe20003800000 */
[----:B0-----:R-:W-:-:S13]  /*c920*/  ISETP.LT.OR P6, PT, R4, 0x1, !P6 ;  /* 0x000000010400780c */ /* 0x001fda00077c1670 */
[----:B------:R-:W-:Y:S05]  /*c930*/  @P6 BRA `(.L_x_425) ;  /* 0x0000000000f86947 */ /* 0x000fea0003800000 */
[----:B------:R-:W-:Y:S02]  /*c940*/  IMAD R14, R7, 0xc0, RZ ;  /* 0x000000c0070e7824 */ /* 0x000fe400078e02ff */
[----:B------:R-:W-:Y:S02]  /*c950*/  IMAD R15, R9, 0xc0, RZ ;  /* 0x000000c0090f7824 */ /* 0x000fe400078e02ff */
[----:B------:R-:W-:Y:S02]  /*c960*/  IMAD.MOV.U32 R20, RZ, RZ, RZ ;  /* 0x000000ffff147224 */ /* 0x000fe400078e00ff */
[----:B------:R-:W-:Y:S02]  /*c970*/  IMAD.MOV.U32 R4, RZ, RZ, R10 ;  /* 0x000000ffff047224 */ /* 0x000fe400078e000a */
[----:B------:R-:W-:Y:S02]  /*c980*/  IMAD.MOV.U32 R5, RZ, RZ, R3 ;  /* 0x000000ffff057224 */ /* 0x000fe400078e0003 */
[----:B------:R-:W-:-:S07]  /*c990*/  IMAD.MOV.U32 R6, RZ, RZ, R0 ;  /* 0x000000ffff067224 */ /* 0x000fce00078e0000 */
.L_x_429:
[----:B------:R-:W0:Y:S01]  /*c9a0*/  S2R R12, SR_CgaCtaId ;  /* 0x00000000000c7919 */ /* 0x000e220000008800 */
[----:B------:R-:W-:Y:S01]  /*c9b0*/  MOV R7, 0x400 ;  /* 0x0000040000077802 */ /* 0x000fe20000000f00 */
[----:B------:R-:W1:Y:S03]  /*c9c0*/  @!P2 LDC R9, c[0x0][0x500] ;  /* 0x00014000ff09ab82 */ /* 0x000e660000000800 */
[----:B0-----:R-:W-:Y:S02]  /*c9d0*/  LEA R21, R12, R7, 0x18 ;  /* 0x000000070c157211 */ /* 0x001fe400078ec0ff */
[----:B------:R-:W-:-:S03]  /*c9e0*/  SHF.L.U32 R7, R5, 0x1f, RZ ;  /* 0x0000001f05077819 */ /* 0x000fc600000006ff */
[----:B------:R-:W-:-:S04]  /*c9f0*/  IMAD R12, R6, 0x8, R21 ;  /* 0x00000008060c7824 */ /* 0x000fc800078e0215 */
[----:B------:R-:W0:Y:S02]  /*ca00*/  SYNCS.PHASECHK.TRANS64.TRYWAIT P1, [R12+URZ+0x10], R7 ;  /* 0x000010070c0075a7 */ /* 0x000e24000802017f */
[----:B01----:R-:W-:Y:S05]  /*ca10*/  @!P1 BRA `(.L_x_426) ;  /* 0x0000000c00509947 */ /* 0x003fea0003800000 */
.L_x_444:
[----:B0-----:R-:W-:Y:S01]  /*ca20*/  PRMT R7, R18, 0x9910, RZ ;  /* 0x0000991012077816 */ /* 0x001fe200000000ff */
[----:B------:R0:W-:Y:S03]  /*ca30*/  @!P2 SYNCS.ARRIVE.TRANS64 RZ, [R12+URZ], R9 ;  /* 0x000000090cffa9a7 */ /* 0x0001e6000800003f */
[----:B------:R-:W-:-:S13]  /*ca40*/  ISETP.NE.AND P1, PT, R7, 0x2, PT ;  /* 0x000000020700780c */ /* 0x000fda0003f25270 */
[----:B0-----:R-:W-:Y:S05]  /*ca50*/  @P1 BRA `(.L_x_427) ;  /* 0x0000000000041947 */ /* 0x001fea0003800000 */
[----:B------:R-:W-:Y:S01]  /*ca60*/  BPT.TRAP 0x1 ;  /* 0x000000040000795c */ /* 0x000fe20000300000 */
.L_x_427:
[----:B------:R-:W-:Y:S05]  /*ca70*/  @P0 BRA `(.L_x_428) ;  /* 0x0000000000040947 */ /* 0x000fea0003800000 */
[----:B------:R-:W-:Y:S01]  /*ca80*/  BPT.TRAP 0x1 ;  /* 0x000000040000795c */ /* 0x000fe20000300000 */
.L_x_428:
[----:B------:R-:W-:Y:S01]  /*ca90*/  IMAD R21, R6, 0xc000, R21 ;  /* 0x0000c00006157824 */ /* 0x000fe200078e0215 */
[----:B------:R-:W-:Y:S01]  /*caa0*/  R2UR UR34, R20 ;  /* 0x00000000142272ca */ /* 0x000fe200000e0000 */
[----:B------:R-:W-:Y:S01]  /*cab0*/  VIADD R4, R4, 0xffffffff ;  /* 0xffffffff04047836 */ /* 0x000fe20000000000 */
[----:B------:R-:W-:Y:S01]  /*cac0*/  R2UR UR33, R12 ;  /* 0x000000000c2172ca */ /* 0x000fe200000e0000 */
[----:B------:R-:W-:Y:S01]  /*cad0*/  UIADD3 UR6, UP0, UR30, 0xf0, URZ ;  /* 0x000000f01e067890 */ /* 0x000fe2000ff1e03f */
[----:B------:R-:W-:Y:S01]  /*cae0*/  R2UR UR8, R21 ;  /* 0x00000000150872ca */ /* 0x000fe200000e0000 */
[----:B------:R-:W-:Y:S01]  /*caf0*/  UIADD3 UR38, UP1, UR30, 0x1f0, URZ ;  /* 0x000001f01e267890 */ /* 0x000fe2000ff3e03f */
[----:B------:R-:W-:Y:S01]  /*cb00*/  R2UR UR35, R14 ;  /* 0x000000000e2372ca */ /* 0x000fe200000e0000 */
[----:B------:R-:W-:Y:S01]  /*cb10*/  UIADD3.X UR7, URZ, UR31, URZ, UP0, !UPT ;  /* 0x0000001f3f077290 */ /* 0x000fe200087fe43f */
[----:B------:R-:W-:Y:S01]  /*cb20*/  R2UR UR36, R8 ;  /* 0x00000000082472ca */ /* 0x000fe200000e0000 */
[----:B------:R-:W-:Y:S01]  /*cb30*/  UIADD3.X UR39, URZ, UR31, URZ, UP1, !UPT ;  /* 0x0000001f3f277290 */ /* 0x000fe20008ffe43f */
[----:B------:R-:W-:Y:S01]  /*cb40*/  R2UR UR19, R15 ;  /* 0x000000000f1372ca */ /* 0x000fe200000e0000 */
[----:B------:R-:W-:Y:S01]  /*cb50*/  VIADD R6, R6, 0x1 ;  /* 0x0000000106067836 */ /* 0x000fe20000000000 */
[----:B------:R-:W-:Y:S01]  /*cb60*/  ISETP.GT.AND P3, PT, R4, 0x1, PT ;  /* 0x000000010400780c */ /* 0x000fe20003f64270 */
[----:B------:R-:W-:Y:S01]  /*cb70*/  UIADD3 UR26, UR34, 0x80, URZ ;  /* 0x00000080221a7890 */ /* 0x000fe2000fffe03f */
[----:B------:R-:W-:Y:S01]  /*cb80*/  VIADD R20, R20, 0x100 ;  /* 0x0000010014147836 */ /* 0x000fe20000000000 */
[----:B------:R-:W-:Y:S01]  /*cb90*/  UMOV UR14, 0x0 ;  /* 0x00000000000e7882 */ /* 0x000fe20000000000 */
[----:B------:R-:W-:Y:S01]  /*cba0*/  UMOV UR15, 0x10000000 ;  /* 0x10000000000f7882 */ /* 0x000fe20000000000 */
[----:B------:R-:W-:Y:S01]  /*cbb0*/  UIADD3 UR32, UR8, 0x100, URZ ;  /* 0x0000010008207890 */ /* 0x000fe2000fffe03f */
[----:B------:R-:W-:Y:S01]  /*cbc0*/  ISETP.NE.AND P1, PT, R6, 0x2, PT ;  /* 0x000000020600780c */ /* 0x000fe20003f25270 */
[----:B------:R-:W-:-:S02]  /*cbd0*/  UIADD3 UR24, UR8, 0x6100, URZ ;  /* 0x0000610008187890 */ /* 0x000fc4000fffe03f */
[----:B------:R-:W-:Y:S01]  /*cbe0*/  UIADD3 UR16, UR8, 0x18100, URZ ;  /* 0x0001810008107890 */ /* 0x000fe2000fffe03f */
[----:B------:R-:W-:Y:S01]  /*cbf0*/  SEL R12, RZ, 0x1, P1 ;  /* 0x00000001ff0c7807 */ /* 0x000fe20000800000 */
[----:B------:R-:W-:Y:S01]  /*cc00*/  UIADD3 UR8, UR8, 0x1e100, URZ ;  /* 0x0001e10008087890 */ /* 0x000fe2000fffe03f */
[----:B------:R-:W-:Y:S01]  /*cc10*/  SEL R6, R6, RZ, P1 ;  /* 0x000000ff06067207 */ /* 0x000fe20000800000 */
[----:B------:R-:W-:Y:S01]  /*cc20*/  UMOV UR25, UR33 ;  /* 0x0000002100197c82 */ /* 0x000fe20008000000 */
[----:B------:R-:W-:Y:S01]  /*cc30*/  UMOV UR27, UR35 ;  /* 0x00000023001b7c82 */ /* 0x000fe20008000000 */
[----:B------:R-:W-:Y:S01]  /*cc40*/  UMOV UR28, UR36 ;  /* 0x00000024001c7c82 */ /* 0x000fe20008000000 */
[----:B------:R-:W-:Y:S01]  /*cc50*/  UMOV UR17, UR33 ;  /* 0x0000002100117c82 */ /* 0x000fe20008000000 */
[----:B------:R-:W-:Y:S01]  /*cc60*/  UMOV UR18, UR34 ;  /* 0x0000002200127c82 */ /* 0x000fe20008000000 */
[----:B------:R-:W-:Y:S01]  /*cc70*/  UMOV UR20, UR36 ;  /* 0x0000002400147c82 */ /* 0x000fe20008000000 */
[----:B------:R0:W-:Y:S01]  /*cc80*/  UTMALDG.3D [UR32], [UR6], desc[UR14] ;  /* 0x00000e20060075b4 */ /* 0x0001e20008011000 */
[----:B------:R-:W-:Y:S01]  /*cc90*/  UMOV UR9, UR33 ;  /* 0x0000002100097c82 */ /* 0x000fe20008000000 */
[----:B------:R-:W-:Y:S01]  /*cca0*/  UMOV UR11, UR19 ;  /* 0x00000013000b7c82 */ /* 0x000fe20008000000 */
[----:B------:R-:W-:Y:S01]  /*ccb0*/  UMOV UR12, UR36 ;  /* 0x00000024000c7c82 */ /* 0x000fe20008000000 */
[----:B------:R-:W-:Y:S01]  /*ccc0*/  UMOV UR10, UR26 ;  /* 0x0000001a000a7c82 */ /* 0x000fe20008000000 */
[----:B------:R-:W-:Y:S01]  /*ccd0*/  LOP3.LUT R5, R5, R12, RZ, 0x3c, !PT ;  /* 0x0000000c05057212 */ /* 0x000fe200078e3cff */
[----:B------:R0:W-:Y:S01]  /*cce0*/  UTMALDG.3D [UR24], [UR6], desc[UR14] ;  /* 0x00000e18060075b4 */ /* 0x0001e20008011000 */
[----:B------:R0:W-:Y:S01]  /*ccf0*/  UTMALDG.3D [UR16], [UR38], desc[UR14] ;  /* 0x00000e10260075b4 */ /* 0x0001e20008011000 */
[----:B------:R0:W-:Y:S02]  /*cd00*/  UTMALDG.3D [UR8], [UR38], desc[UR14] ;  /* 0x00000e08260075b4 */ /* 0x0001e40008011000 */
[----:B0-----:R-:W-:Y:S05]  /*cd10*/  @P3 BRA `(.L_x_429) ;  /* 0xfffffffc00203947 */ /* 0x001fea000383ffff */
.L_x_425:
[----:B------:R-:W-:Y:S05]  /*cd20*/  BSYNC B1 ;  /* 0x0000000000017941 */ /* 0x000fea0003800000 */
.L_x_424:
[----:B------:R-:W-:Y:S01]  /*cd30*/  LOP3.LUT P3, RZ, R11, 0xff, RZ, 0xc0, !PT ;  /* 0x000000ff0bff7812 */ /* 0x000fe2000786c0ff */
[----:B------:R-:W-:Y:S01]  /*cd40*/  IMAD.IADD R0, R13, 0x1, R0 ;  /* 0x000000010d007824 */ /* 0x000fe200078e0200 */
[----:B------:R-:W-:Y:S01]  /*cd50*/  IADD3 R16, P4, R16, UR22, RZ ;  /* 0x0000001610107c10 */ /* 0x000fe2000ff9e0ff */
[----:B------:R-:W-:Y:S01]  /*cd60*/  ULDC.64 UR6, c[0x0][0x650] ;  /* 0x0001940000067ab9 */ /* 0x000fe20000000a00 */
[----:B------:R-:W-:Y:S01]  /*cd70*/  BSSY B1, `(.L_x_430) ;  /* 0x000006b000017945 */ /* 0x000fe20003800000 */
[----:B------:R-:W-:Y:S01]  /*cd80*/  IMAD.MOV.U32 R7, RZ, RZ, -0x1 ;  /* 0xffffffffff077424 */ /* 0x000fe200078e00ff */
[----:B------:R-:W-:Y:S01]  /*cd90*/  SHF.R.U32.HI R4, RZ, 0x1, R0 ;  /* 0x00000001ff047819 */ /* 0x000fe20000011600 */
[----:B------:R-:W-:Y:S01]  /*cda0*/  IMAD.MOV.U32 R9, RZ, RZ, -0x1 ;  /* 0xffffffffff097424 */ /* 0x000fe200078e00ff */
[----:B------:R-:W-:Y:S01]  /*cdb0*/  ISETP.GT.U32.AND P1, PT, R0, 0x1, PT ;  /* 0x000000010000780c */ /* 0x000fe20003f24070 */
[----:B------:R-:W-:Y:S01]  /*cdc0*/  IMAD.MOV.U32 R8, RZ, RZ, -0x1 ;  /* 0xffffffffff087424 */ /* 0x000fe200078e00ff */
[----:B------:R-:W-:-:S02]  /*cdd0*/  LOP3.LUT R4, R4, 0x1, RZ, 0xc0, !PT ;  /* 0x0000000104047812 */ /* 0x000fc400078ec0ff */
[----:B------:R-:W-:Y:S01]  /*cde0*/  ISETP.LT.U32.AND P1, PT, R13, 0x2, P1 ;  /* 0x000000020d00780c */ /* 0x000fe20000f21070 */
[----:B------:R-:W0:Y:S01]  /*cdf0*/  @P3 S2R R6, SR_CgaCtaId ;  /* 0x0000000000063919 */ /* 0x000e220000008800 */
[----:B------:R-:W-:Y:S02]  /*ce00*/  @P3 MOV R5, 0x400 ;  /* 0x0000040000053802 */ /* 0x000fe40000000f00 */
[----:B------:R-:W-:Y:S02]  /*ce10*/  IADD3.X R17, R17, UR13, RZ, P4, !PT ;  /* 0x0000000d11117c10 */ /* 0x000fe4000a7fe4ff */
[----:B------:R-:W-:Y:S02]  /*ce20*/  ISETP.GE.U32.AND P4, PT, R16, UR6, PT ;  /* 0x0000000610007c0c */ /* 0x000fe4000bf86070 */
[----:B------:R-:W-:Y:S02]  /*ce30*/  LOP3.LUT R0, R0, 0x1, RZ, 0xc0, !PT ;  /* 0x0000000100007812 */ /* 0x000fe400078ec0ff */
[----:B------:R-:W-:-:S02]  /*ce40*/  PRMT R11, RZ, 0x7610, R11 ;  /* 0x00007610ff0b7816 */ /* 0x000fc4000000000b */
[----:B0-----:R-:W-:-:S04]  /*ce50*/  @P3 LEA R5, R6, R5, 0x18 ;  /* 0x0000000506053211 */ /* 0x001fc800078ec0ff */
[----:B------:R0:W-:Y:S01]  /*ce60*/  @P3 SYNCS.ARRIVE.TRANS64.A1T0 RZ, [R5+URZ+0x38], RZ ;  /* 0x000038ff05ff39a7 */ /* 0x0001e2000810003f */
[----:B------:R-:W-:Y:S02]  /*ce70*/  ISETP.NE.U32.AND P3, PT, R4, 0x1, PT ;  /* 0x000000010400780c */ /* 0x000fe40003f65070 */
[----:B------:R-:W-:Y:S02]  /*ce80*/  SEL R4, RZ, 0x1, !P1 ;  /* 0x00000001ff047807 */ /* 0x000fe40004800000 */
[----:B------:R-:W-:Y:S02]  /*ce90*/  ISETP.GE.U32.AND.EX P1, PT, R17, UR7, PT, P4 ;  /* 0x0000000711007c0c */ /* 0x000fe4000bf26140 */
[----:B------:R-:W-:-:S04]  /*cea0*/  ISETP.GT.U32.AND P3, PT, R13, 0x1, !P3 ;  /* 0x000000010d00780c */ /* 0x000fc80005f64070 */
[----:B0-----:R-:W-:-:S04]  /*ceb0*/  SEL R5, RZ, 0x1, !P3 ;  /* 0x00000001ff057807 */ /* 0x001fc80005800000 */
[--C-:B------:R-:W-:Y:S02]  /*cec0*/  LOP3.LUT R3, R5, R3, R4.reuse, 0x96, !PT ;  /* 0x0000000305037212 */ /* 0x100fe400078e9604 */
[----:B------:R-:W-:Y:S01]  /*ced0*/  PRMT R4, RZ, 0x7610, R4 ;  /* 0x00007610ff047816 */ /* 0x000fe20000000004 */
[----:B------:R-:W-:Y:S06]  /*cee0*/  @P1 BRA `(.L_x_431) ;  /* 0x00000004004c1947 */ /* 0x000fec0003800000 */
[----:B------:R-:W-:Y:S01]  /*cef0*/  ULDC.64 UR6, c[0x0][0x628] ;  /* 0x00018a0000067ab9 */ /* 0x000fe20000000a00 */
[----:B------:R-:W0:Y:S01]  /*cf00*/  S2R R14, SR_CTAID.X ;  /* 0x00000000000e7919 */ /* 0x000e220000002500 */
[----:B------:R-:W-:Y:S01]  /*cf10*/  ISETP.NE.U32.AND P1, PT, RZ, UR6, PT ;  /* 0x00000006ff007c0c */ /* 0x000fe2000bf25070 */
[----:B------:R-:W-:Y:S01]  /*cf20*/  ULDC UR9, c[0x0][0x630] ;  /* 0x00018c0000097ab9 */ /* 0x000fe20000000800 */
[----:B------:R-:W-:Y:S01]  /*cf30*/  IMAD.MOV.U32 R4, RZ, RZ, R16 ;  /* 0x000000ffff047224 */ /* 0x000fe200078e0010 */
[----:B------:R-:W1:Y:S01]  /*cf40*/  S2R R12, SR_CTAID.Y ;  /* 0x00000000000c7919 */ /* 0x000e620000002600 */
[----:B------:R-:W-:Y:S01]  /*cf50*/  ISETP.NE.AND.EX P1, PT, RZ, UR7, PT, P1 ;  /* 0x00000007ff007c0c */ /* 0x000fe2000bf25310 */
[----:B------:R-:W-:-:S12]  /*cf60*/  IMAD.MOV.U32 R5, RZ, RZ, R17 ;  /* 0x000000ffff057224 */ /* 0x000fd800078e0011 */
[----:B------:R-:W-:Y:S05]  /*cf70*/  @!P1 BRA `(.L_x_432) ;  /* 0x0000000000289947 */ /* 0x000fea0003800000 */
[----:B------:R-:W-:Y:S02]  /*cf80*/  ULDC UR8, c[0x0][0x634] ;  /* 0x00018d0000087ab9 */ /* 0x000fe40000000800 */
[----:B------:R-:W-:-:S05]  /*cf90*/  IADD3 R9, P1, R16, UR8, RZ ;  /* 0x0000000810097c10 */ /* 0x000fca000ff3e0ff */
[----:B------:R-:W-:-:S04]  /*cfa0*/  IMAD.X R15, RZ, RZ, R17, P1 ;  /* 0x000000ffff0f7224 */ /* 0x000fc800008e0611 */
[----:B------:R-:W-:-:S04]  /*cfb0*/  IMAD.WIDE.U32 R6, R15, UR6, RZ ;  /* 0x000000060f067c25 */ /* 0x000fc8000f8e00ff */
[----:B------:R-:W-:-:S04]  /*cfc0*/  IMAD.WIDE.U32 R6, P1, R9, UR7, R6 ;  /* 0x0000000709067c25 */ /* 0x000fc8000f820006 */
[----:B------:R-:W-:-:S04]  /*cfd0*/  IMAD.WIDE.U32 R8, R9, UR6, RZ ;  /* 0x0000000609087c25 */ /* 0x000fc8000f8e00ff */
[----:B------:R-:W-:Y:S01]  /*cfe0*/  IMAD.X R5, RZ, RZ, RZ, P1 ;  /* 0x000000ffff057224 */ /* 0x000fe200008e06ff */
[----:B------:R-:W-:Y:S01]  /*cff0*/  IADD3 RZ, P1, R9, R6, RZ ;  /* 0x0000000609ff7210 */ /* 0x000fe20007f3e0ff */
[----:B------:R-:W-:-:S04]  /*d000*/  IMAD.MOV.U32 R4, RZ, RZ, R7 ;  /* 0x000000ffff047224 */ /* 0x000fc800078e0007 */
[----:B------:R-:W-:-:S08]  /*d010*/  IMAD.WIDE.U32.X R4, R15, UR7, R4, P1 ;  /* 0x000000070f047c25 */ /* 0x000fd000088e0404 */
.L_x_432:
[--C-:B------:R-:W-:Y:S01]  /*d020*/  SHF.R.U64 R8, R4, UR9, R5.reuse ;  /* 0x0000000904087c19 */ /* 0x100fe20008001205 */
[----:B------:R-:W-:Y:S01]  /*d030*/  ULDC.64 UR6, c[0x0][0x620] ;  /* 0x0001880000067ab9 */ /* 0x000fe20000000a00 */
[----:B------:R-:W-:Y:S01]  /*d040*/  SHF.R.U32.HI R4, RZ, UR9, R5 ;  /* 0x00000009ff047c19 */ /* 0x000fe20008011605 */
[----:B------:R-:W2:Y:S01]  /*d050*/  LDC R25, c[0x0][0x144] ;  /* 0x00005100ff197b82 */ /* 0x000ea20000000800 */
[----:B------:R-:W-:Y:S01]  /*d060*/  IADD3 R7, P1, RZ, -R8, RZ ;  /* 0x80000008ff077210 */ /* 0x000fe20007f3e0ff */
[----:B------:R-:W-:Y:S01]  /*d070*/  ULDC.64 UR10, c[0x0][0x640] ;  /* 0x00019000000a7ab9 */ /* 0x000fe20000000a00 */
[----:B0-----:R-:W-:Y:S01]  /*d080*/  I2FP.F32.U32 R9, R14 ;  /* 0x0000000e00097245 */ /* 0x001fe20000201000 */
[----:B------:R-:W-:Y:S02]  /*d090*/  ULDC UR8, c[0x0][0x608] ;  /* 0x0001820000087ab9 */ /* 0x000fe40000000800 */
[----:B------:R-:W-:Y:S01]  /*d0a0*/  IMAD.X R4, RZ, RZ, ~R4, P1 ;  /* 0x000000ffff047224 */ /* 0x000fe200008e0e04 */
[----:B------:R-:W-:Y:S01]  /*d0b0*/  ISETP.NE.U32.AND P1, PT, RZ, UR10, PT ;  /* 0x0000000aff007c0c */ /* 0x000fe2000bf25070 */
[----:B------:R-:W0:Y:S02]  /*d0c0*/  LDC R21, c[0x0][0x148] ;  /* 0x00005200ff157b82 */ /* 0x000e240000000800 */
[----:B------:R-:W-:Y:S01]  /*d0d0*/  IMAD R6, R4, UR6, RZ ;  /* 0x0000000604067c24 */ /* 0x000fe2000f8e02ff */
[----:B------:R-:W-:Y:S01]  /*d0e0*/  ISETP.NE.AND.EX P1, PT, RZ, UR11, PT, P1 ;  /* 0x0000000bff007c0c */ /* 0x000fe2000bf25310 */
[----:B------:R-:W-:Y:S01]  /*d0f0*/  IMAD.WIDE.U32 R4, R7, UR6, R16 ;  /* 0x0000000607047c25 */ /* 0x000fe2000f8e0010 */
[----:B------:R-:W-:-:S03]  /*d100*/  ULDC UR6, c[0x0][0x150] ;  /* 0x0000540000067ab9 */ /* 0x000fc60000000800 */
[----:B------:R-:W-:Y:S02]  /*d110*/  IMAD R7, R7, UR7, R6 ;  /* 0x0000000707077c24 */ /* 0x000fe4000f8e0206 */
[----:B------:R-:W-:Y:S01]  /*d120*/  FMUL R6, R9, UR6 ;  /* 0x0000000609067c20 */ /* 0x000fe20008400000 */
[----:B------:R-:W-:Y:S01]  /*d130*/  ULDC UR6, c[0x0][0x618] ;  /* 0x0001860000067ab9 */ /* 0x000fe20000000800 */
[----:B------:R-:W-:Y:S01]  /*d140*/  ULDC UR7, c[0x0][0x154] ;  /* 0x0000550000077ab9 */ /* 0x000fe20000000800 */
[----:B------:R-:W-:-:S03]  /*d150*/  IMAD.IADD R5, R5, 0x1, R7 ;  /* 0x0000000105057824 */ /* 0x000fc600078e0207 */
[----:B------:R-:W3:Y:S02]  /*d160*/  F2I.U32.TRUNC.NTZ R6, R6 ;  /* 0x0000000600067305 */ /* 0x000ee4000020f000 */
[----:B------:R-:W-:Y:S02]  /*d170*/  SHF.R.U64 R9, R4, UR6, R5 ;  /* 0x0000000604097c19 */ /* 0x000fe40008001205 */
[----:B-1----:R-:W-:-:S05]  /*d180*/  I2FP.F32.U32 R4, R12 ;  /* 0x0000000c00047245 */ /* 0x002fca0000201000 */
[----:B------:R-:W-:Y:S01]  /*d190*/  FMUL R22, R4, UR7 ;  /* 0x0000000704167c20 */ /* 0x000fe20008400000 */
[----:B------:R-:W-:Y:S01]  /*d1a0*/  SHF.R.U32.HI R4, RZ, UR6, R5 ;  /* 0x00000006ff047c19 */ /* 0x000fe20008011605 */
[----:B------:R-:W-:-:S03]  /*d1b0*/  ULDC UR6, c[0x0][0x658] ;  /* 0x0001960000067ab9 */ /* 0x000fc60000000800 */
[--C-:B------:R-:W-:Y:S01]  /*d1c0*/  SHF.R.U64 R20, R9, UR8, R4.reuse ;  /* 0x0000000809147c19 */ /* 0x100fe20008001204 */
[----:B------:R-:W1:Y:S01]  /*d1d0*/  F2I.U32.TRUNC.NTZ R22, R22 ;  /* 0x0000001600167305 */ /* 0x000e62000020f000 */
[----:B------:R-:W-:Y:S01]  /*d1e0*/  SHF.R.U32.HI R5, RZ, UR8, R4 ;  /* 0x00000008ff057c19 */ /* 0x000fe20008011604 */
[----:B---3--:R-:W-:-:S03]  /*d1f0*/  IMAD.MOV R6, RZ, RZ, -R6 ;  /* 0x000000ffff067224 */ /* 0x008fc600078e0a06 */
[--C-:B------:R-:W-:Y:S01]  /*d200*/  SHF.R.U64 R15, R20, UR6, R5.reuse ;  /* 0x00000006140f7c19 */ /* 0x100fe20008001205 */
[----:B--2---:R-:W-:Y:S01]  /*d210*/  IMAD R14, R25, R6, R14 ;  /* 0x00000006190e7224 */ /* 0x004fe200078e020e */
[----:B------:R-:W-:-:S03]  /*d220*/  SHF.R.U32.HI R23, RZ, UR6, R5 ;  /* 0x00000006ff177c19 */ /* 0x000fc60008011605 */
[----:B------:R-:W-:Y:S02]  /*d230*/  IMAD.MOV.U32 R4, RZ, RZ, R15 ;  /* 0x000000ffff047224 */ /* 0x000fe400078e000f */
[----:B------:R-:W-:Y:S01]  /*d240*/  IMAD.MOV.U32 R5, RZ, RZ, R23 ;  /* 0x000000ffff057224 */ /* 0x000fe200078e0017 */
[----:B-1----:R-:W-:Y:S06]  /*d250*/  @!P1 BRA `(.L_x_433) ;  /* 0x0000000000289947 */ /* 0x002fec0003800000 */
[----:B------:R-:W-:Y:S02]  /*d260*/  ULDC UR6, c[0x0][0x64c] ;  /* 0x0001930000067ab9 */ /* 0x000fe40000000800 */
[----:B------:R-:W-:-:S05]  /*d270*/  IADD3 R5, P1, R15, UR6, RZ ;  /* 0x000000060f057c10 */ /* 0x000fca000ff3e0ff */
[----:B------:R-:W-:-:S04]  /*d280*/  IMAD.X R23, RZ, RZ, R23, P1 ;  /* 0x000000ffff177224 */ /* 0x000fc800008e0617 */
[----:B------:R-:W-:-:S04]  /*d290*/  IMAD.WIDE.U32 R6, R23, UR10, RZ ;  /* 0x0000000a17067c25 */ /* 0x000fc8000f8e00ff */
[----:B------:R-:W-:-:S04]  /*d2a0*/  IMAD.WIDE.U32 R6, P1, R5, UR11, R6 ;  /* 0x0000000b05067c25 */ /* 0x000fc8000f820006 */
[----:B------:R-:W-:-:S04]  /*d2b0*/  IMAD.WIDE.U32 R4, R5, UR10, RZ ;  /* 0x0000000a05047c25 */ /* 0x000fc8000f8e00ff */
[----:B------:R-:W-:Y:S01]  /*d2c0*/  IMAD.MOV.U32 R4, RZ, RZ, R7 ;  /* 0x000000ffff047224 */ /* 0x000fe200078e0007 */
[----:B------:R-:W-:Y:S01]  /*d2d0*/  IADD3 RZ, P3, R5, R6, RZ ;  /* 0x0000000605ff7210 */ /* 0x000fe20007f7e0ff */
[----:B------:R-:W-:-:S04]  /*d2e0*/  IMAD.X R5, RZ, RZ, RZ, P1 ;  /* 0x000000ffff057224 */ /* 0x000fc800008e06ff */
[----:B------:R-:W-:-:S08]  /*d2f0*/  IMAD.WIDE.U32.X R4, R23, UR11, R4, P3 ;  /* 0x0000000b17047c25 */ /* 0x000fd000098e0404 */
.L_x_433:
[----:B------:R-:W-:Y:S01]  /*d300*/  ISETP.NE.AND P1, PT, R2, 0x1, PT ;  /* 0x000000010200780c */ /* 0x000fe20003f25270 */
[----:B------:R-:W-:Y:S01]  /*d310*/  ULDC UR6, c[0x0][0x648] ;  /* 0x0001920000067ab9 */ /* 0x000fe20000000800 */
[----:B------:R-:W-:Y:S01]  /*d320*/  LOP3.LUT R20, R20, UR21, RZ, 0xc0, !PT ;  /* 0x0000001514147c12 */ /* 0x000fe2000f8ec0ff */
[----:B------:R-:W-:Y:S01]  /*d330*/  IMAD.MOV R22, RZ, RZ, -R22 ;  /* 0x000000ffff167224 */ /* 0x000fe200078e0a16 */
[----:B------:R-:W-:Y:S01]  /*d340*/  SHF.R.U64 R5, R4, UR6, R5 ;  /* 0x0000000604057c19 */ /* 0x000fe20008001205 */
[----:B------:R-:W-:Y:S01]  /*d350*/  ULDC UR6, c[0x0][0x638] ;  /* 0x00018e0000067ab9 */ /* 0x000fe20000000800 */
[----:B------:R-:W-:Y:S01]  /*d360*/  LOP3.LUT R6, R9, UR4, RZ, 0xc0, !PT ;  /* 0x0000000409067c12 */ /* 0x000fe2000f8ec0ff */
[----:B------:R-:W-:Y:S02]  /*d370*/  ULDC UR7, c[0x0][0x610] ;  /* 0x0001840000077ab9 */ /* 0x000fe40000000800 */
[----:B------:R-:W-:Y:S02]  /*d380*/  IMAD.MOV R4, RZ, RZ, -R5 ;  /* 0x000000ffff047224 */ /* 0x000fe400078e0a05 */
[----:B------:R-:W-:-:S02]  /*d390*/  IMAD R5, R5, UR5, R20 ;  /* 0x0000000505057c24 */ /* 0x000fc4000f8e0214 */
[----:B0-----:R-:W-:Y:S02]  /*d3a0*/  @P1 IMAD R14, R21, R22, R12 ;  /* 0x00000016150e1224 */ /* 0x001fe400078e020c */
[----:B------:R-:W-:Y:S01]  /*d3b0*/  IMAD R15, R4, UR6, R15 ;  /* 0x00000006040f7c24 */ /* 0x000fe2000f8e020f */
[----:B------:R-:W-:Y:S01]  /*d3c0*/  ULDC UR6, c[0x0][0x600] ;  /* 0x0001800000067ab9 */ /* 0x000fe20000000800 */
[----:B------:R-:W-:Y:S02]  /*d3d0*/  IMAD R14, R5, UR7, R14 ;  /* 0x00000007050e7c24 */ /* 0x000fe4000f8e020e */
[----:B------:R-:W-:Y:S02]  /*d3e0*/  IMAD R15, R15, UR6, R6 ;  /* 0x000000060f0f7c24 */ /* 0x000fe4000f8e0206 */
[----:B------:R-:W-:-:S03]  /*d3f0*/  IMAD.MOV.U32 R4, RZ, RZ, 0x1 ;  /* 0x00000001ff047424 */ /* 0x000fc600078e00ff */
[----:B------:R-:W-:Y:S02]  /*d400*/  SEL R9, R15, R14, !P1 ;  /* 0x0000000e0f097207 */ /* 0x000fe40004800000 */
[----:B------:R-:W-:-:S07]  /*d410*/  SEL R7, R14, R15, !P1 ;  /* 0x0000000f0e077207 */ /* 0x000fce0004800000 */
.L_x_431:
[----:B------:R-:W-:Y:S05]  /*d420*/  BSYNC B1 ;  /* 0x0000000000017941 */ /* 0x000fea0003800000 */
.L_x_430:
[----:B------:R-:W-:-:S13]  /*d430*/  LOP3.LUT P1, RZ, R4, 0xff, RZ, 0xc0, !PT ;  /* 0x000000ff04ff7812 */ /* 0x000fda000782c0ff */
[----:B------:R-:W-:Y:S05]  /*d440*/  @P1 BRA `(.L_x_434) ;  /* 0xfffffff400201947 */ /* 0x000fea000383ffff */
[----:B------:R-:W-:Y:S05]  /*d450*/  BSYNC B0 ;  /* 0x0000000000007941 */ /* 0x000fea0003800000 */
.L_x_422:
[----:B------:R-:W-:-:S03]  /*d460*/  UMOV UR6, 0xffffffff ;  /* 0xffffffff00067882 */ /* 0x000fc60000000000 */
[----:B------:R-:W-:Y:S05]  /*d470*/  BRA.DIV UR6, `(.L_x_435) ;  /* 0x0000000206cc7947 */ /* 0x000fea000b800000 */
[----:B------:R-:W-:-:S13]  /*d480*/  ELECT P6, URZ, PT ;  /* 0x00000000003f782f */ /* 0x000fda00038c0000 */
.L_x_447:
[----:B------:R-:W-:Y:S04]  /*d490*/  BSSY B0, `(.L_x_436) ;  /* 0x0000019000007945 */ /* 0x000fe80003800000 */
[----:B------:R-:W-:Y:S05]  /*d4a0*/  @!P6 BRA `(.L_x_437) ;  /* 0x00000000005ce947 */ /* 0x000fea0003800000 */
[----:B------:R-:W-:-:S04]  /*d4b0*/  LOP3.LUT R19, R19, 0x2, RZ, 0xfc, !PT ;  /* 0x0000000213137812 */ /* 0x000fc800078efcff */
[----:B------:R-:W-:-:S13]  /*d4c0*/  ISETP.NE.AND P0, PT, R19, 0x3, PT ;  /* 0x000000031300780c */ /* 0x000fda0003f05270 */
[----:B------:R-:W-:Y:S05]  /*d4d0*/  @!P0 BRA `(.L_x_438) ;  /* 0x0000000000048947 */ /* 0x000fea0003800000 */
[----:B------:R-:W-:Y:S01]  /*d4e0*/  BPT.TRAP 0x1 ;  /* 0x000000040000795c */ /* 0x000fe20000300000 */
.L_x_438:
[----:B------:R-:W0:Y:S01]  /*d4f0*/  S2R R5, SR_CgaCtaId ;  /* 0x0000000000057919 */ /* 0x000e220000008800 */
[----:B------:R-:W-:Y:S02]  /*d500*/  MOV R2, 0x400 ;  /* 0x0000040000027802 */ /* 0x000fe40000000f00 */
[----:B------:R-:W-:Y:S02]  /*d510*/  SHF.L.U32 R4, R3, 0x1f, RZ ;  /* 0x0000001f03047819 */ /* 0x000fe400000006ff */
[----:B0-----:R-:W-:-:S05]  /*d520*/  LEA R5, R5, R2, 0x18 ;  /* 0x0000000205057211 */ /* 0x001fca00078ec0ff */
[----:B------:R-:W-:-:S04]  /*d530*/  VIADD R5, R5, 0x10 ;  /* 0x0000001005057836 */ /* 0x000fc80000000000 */
[C---:B------:R-:W-:Y:S02]  /*d540*/  IMAD R7, R0.reuse, 0x8, R5 ;  /* 0x0000000800077824 */ /* 0x040fe400078e0205 */
[----:B------:R-:W-:Y:S02]  /*d550*/  VIADD R0, R0, 0x1 ;  /* 0x0000000100007836 */ /* 0x000fe40000000000 */
[----:B------:R-:W0:Y:S03]  /*d560*/  SYNCS.PHASECHK.TRANS64.TRYWAIT P0, [R7+URZ], R4 ;  /* 0x00000004070075a7 */ /* 0x000e26000800017f */
[----:B------:R-:W-:-:S04]  /*d570*/  ISETP.NE.AND P1, PT, R0, 0x2, PT ;  /* 0x000000020000780c */ /* 0x000fc80003f25270 */
[----:B------:R-:W-:Y:S02]  /*d580*/  SEL R2, RZ, 0x1, P1 ;  /* 0x00000001ff027807 */ /* 0x000fe40000800000 */
[----:B------:R-:W-:Y:S02]  /*d590*/  SEL R0, R0, RZ, P1 ;  /* 0x000000ff00007207 */ /* 0x000fe40000800000 */
[----:B------:R-:W-:Y:S01]  /*d5a0*/  LOP3.LUT R2, R3, R2, RZ, 0x3c, !PT ;  /* 0x0000000203027212 */ /* 0x000fe200078e3cff */
[----:B0-----:R-:W-:Y:S06]  /*d5b0*/  @!P0 BRA `(.L_x_439) ;  /* 0x00000000009c8947 */ /* 0x001fec0003800000 */
.L_x_448:
[----:B------:R-:W-:Y:S01]  /*d5c0*/  IMAD R5, R0, 0x8, R5 ;  /* 0x0000000800057824 */ /* 0x000fe200078e0205 */
[----:B------:R-:W-:-:S07]  /*d5d0*/  SHF.L.U32 R0, R2, 0x1f, RZ ;  /* 0x0000001f02007819 */ /* 0x000fce00000006ff */
.L_x_440:
[----:B-1----:R1:W2:Y:S02]  /*d5e0*/  SYNCS.PHASECHK.TRANS64.TRYWAIT P0, [R5+URZ], R0 ;  /* 0x00000000050075a7 */ /* 0x0022a4000800017f */
[----:B--2---:R-:W-:Y:S05]  /*d5f0*/  @!P0 NANOSLEEP.SYNCS 0x989680 ;  /* 0x009896800000895d */ /* 0x004fea0003900000 */
[----:B------:R-:W2:Y:S02]  /*d600*/  @!P0 SYNCS.PHASECHK.TRANS64 P0, [R5+URZ], R0 ;  /* 0x00000000050085a7 */ /* 0x000ea4000800007f */
[----:B--2---:R-:W-:Y:S05]  /*d610*/  @!P0 BRA `(.L_x_440) ;  /* 0xfffffffc00f08947 */ /* 0x004fea000383ffff */
.L_x_437:
[----:B------:R-:W-:Y:S05]  /*d620*/  BSYNC B0 ;  /* 0x0000000000007941 */ /* 0x000fea0003800000 */
.L_x_436:
[----:B------:R-:W-:Y:S05]  /*d630*/  EXIT ;  /* 0x000000000000794d */ /* 0x000fea0003800000 */
.L_x_17:
[----:B---3--:R3:W4:Y:S02]  /*d640*/  SYNCS.PHASECHK.TRANS64.TRYWAIT P1, [R3+URZ], R0 ;  /* 0x00000000030075a7 */ /* 0x008724000802017f */
[----:B----4-:R-:W-:Y:S05]  /*d650*/  @!P1 NANOSLEEP.SYNCS 0x989680 ;  /* 0x009896800000995d */ /* 0x010fea0003900000 */
[----:B------:R-:W4:Y:S02]  /*d660*/  @!P1 SYNCS.PHASECHK.TRANS64 P1, [R3+URZ], R0 ;  /* 0x00000000030095a7 */ /* 0x000f24000802007f */
[----:B----4-:R-:W-:Y:S05]  /*d670*/  @!P1 BRA `(.L_x_17) ;  /* 0xfffffffc00f09947 */ /* 0x010fea000383ffff */
[----:B------:R-:W-:Y:S05]  /*d680*/  BRA `(.L_x_16) ;  /* 0xffffff3800f07947 */ /* 0x000fea000383ffff */
.L_x_22:
[----:B-1----:R1:W2:Y:S02]  /*d690*/  SYNCS.PHASECHK.TRANS64.TRYWAIT P1, [R5+URZ], R4 ;  /* 0x00000004050075a7 */ /* 0x0022a4000802017f */
[----:B--2---:R-:W-:Y:S05]  /*d6a0*/  @!P1 NANOSLEEP.SYNCS 0x989680 ;  /* 0x009896800000995d */ /* 0x004fea0003900000 */
[----:B------:R-:W2:Y:S02]  /*d6b0*/  @!P1 SYNCS.PHASECHK.TRANS64 P1, [R5+URZ], R4 ;  /* 0x00000004050095a7 */ /* 0x000ea4000802007f */
[----:B--2---:R-:W-:Y:S05]  /*d6c0*/  @!P1 BRA `(.L_x_22) ;  /* 0xfffffffc00f09947 */ /* 0x004fea000383ffff */
[----:B------:R-:W-:Y:S05]  /*d6d0*/  BRA `(.L_x_21) ;  /* 0xffffff4000f07947 */ /* 0x000fea000383ffff */
.L_x_423:
[----:B------:R-:W-:Y:S01]  /*d6e0*/  BSSY B1, `(.L_x_441) ;  /* 0x0000006000017945 */ /* 0x000fe20003800000 */
[----:B------:R-:W-:-:S07]  /*d6f0*/  IMAD.MOV.U32 R15, RZ, RZ, -0x1 ;  /* 0xffffffffff0f7424 */ /* 0x000fce00078e00ff */
[----:B------:R-:W-:Y:S05]  /*d700*/  WARPSYNC.COLLECTIVE R15, `(.L_x_442) ;  /* 0x000000000f0c7348 */ /* 0x000fea0003c00000 */
[----:B------:R-:W-:Y:S02]  /*d710*/  ELECT P6, UR62, PT ;  /* 0x00000000003e782f */ /* 0x000fe400038c0000 */
[----:B------:R-:W-:Y:S01]  /*d720*/  MOV R14, UR62 ;  /* 0x0000003e000e7c02 */ /* 0x000fe20008000f00 */
[----:B------:R-:W-:Y:S10]  /*d730*/  ENDCOLLECTIVE ;  /* 0x000000000000791b */ /* 0x000ff40003800000 */
.L_x_442:
[----:B------:R-:W-:Y:S05]  /*d740*/  BSYNC B1 ;  /* 0x0000000000017941 */ /* 0x000fea0003800000 */
.L_x_441:
[----:B------:R-:W-:Y:S05]  /*d750*/  BRA `(.L_x_443) ;  /* 0xfffffff000687947 */ /* 0x000fea000383ffff */
.L_x_426:
[----:B0-----:R0:W1:Y:S02]  /*d760*/  SYNCS.PHASECHK.TRANS64.TRYWAIT P1, [R12+URZ+0x10], R7 ;  /* 0x000010070c0075a7 */ /* 0x001064000802017f */
[----:B-1----:R-:W-:Y:S05]  /*d770*/  @!P1 NANOSLEEP.SYNCS 0x989680 ;  /* 0x009896800000995d */ /* 0x002fea0003900000 */
[----:B------:R-:W1:Y:S02]  /*d780*/  @!P1 SYNCS.PHASECHK.TRANS64 P1, [R12+URZ+0x10], R7 ;  /* 0x000010070c0095a7 */ /* 0x000e64000802007f */
[----:B-1----:R-:W-:Y:S05]  /*d790*/  @!P1 BRA `(.L_x_426) ;  /* 0xfffffffc00f09947 */ /* 0x002fea000383ffff */
[----:B------:R-:W-:Y:S05]  /*d7a0*/  BRA `(.L_x_444) ;  /* 0xfffffff0009c7947 */ /* 0x000fea000383ffff */
.L_x_435:
[----:B------:R-:W-:Y:S01]  /*d7b0*/  BSSY B0, `(.L_x_445) ;  /* 0x0000006000007945 */ /* 0x000fe20003800000 */
[----:B------:R-:W-:-:S07]  /*d7c0*/  IMAD.MOV.U32 R15, RZ, RZ, -0x1 ;  /* 0xffffffffff0f7424 */ /* 0x000fce00078e00ff */
[----:B------:R-:W-:Y:S05]  /*d7d0*/  WARPSYNC.COLLECTIVE R15, `(.L_x_446) ;  /* 0x000000000f0c7348 */ /* 0x000fea0003c00000 */
[----:B------:R-:W-:Y:S02]  /*d7e0*/  ELECT P6, UR62, PT ;  /* 0x00000000003e782f */ /* 0x000fe400038c0000 */
[----:B------:R-:W-:Y:S01]  /*d7f0*/  MOV R14, UR62 ;  /* 0x0000003e000e7c02 */ /* 0x000fe20008000f00 */
[----:B------:R-:W-:Y:S10]  /*d800*/  ENDCOLLECTIVE ;  /* 0x000000000000791b */ /* 0x000ff40003800000 */
.L_x_446:
[----:B------:R-:W-:Y:S05]  /*d810*/  BSYNC B0 ;  /* 0x0000000000007941 */ /* 0x000fea0003800000 */
.L_x_445:
[----:B------:R-:W-:Y:S05]  /*d820*/  BRA `(.L_x_447) ;  /* 0xfffffffc00187947 */ /* 0x000fea000383ffff */
.L_x_439:
[----:B0-----:R0:W1:Y:S02]  /*d830*/  SYNCS.PHASECHK.TRANS64.TRYWAIT P0, [R7+URZ], R4 ;  /* 0x00000004070075a7 */ /* 0x001064000800017f */
[----:B-1----:R-:W-:Y:S05]  /*d840*/  @!P0 NANOSLEEP.SYNCS 0x989680 ;  /* 0x009896800000895d */ /* 0x002fea0003900000 */
[----:B------:R-:W1:Y:S02]  /*d850*/  @!P0 SYNCS.PHASECHK.TRANS64 P0, [R7+URZ], R4 ;  /* 0x00000004070085a7 */ /* 0x000e64000800007f */
[----:B-1----:R-:W-:Y:S05]  /*d860*/  @!P0 BRA `(.L_x_439) ;  /* 0xfffffffc00f08947 */ /* 0x002fea000383ffff */
[----:B------:R-:W-:Y:S05]  /*d870*/  BRA `(.L_x_448) ;  /* 0xfffffffc00507947 */ /* 0x000fea000383ffff */
.L_x_449:
[----:B------:R-:W-:-:S00]  /*d880*/  BRA `(.L_x_449) ;  /* 0xfffffffc00fc7947 */ /* 0x000fc0000383ffff */
[----:B------:R-:W-:-:S00]  /*d890*/  NOP ;  /* 0x0000000000007918 */ /* 0x000fc00000000000 */
        /* <DEDUP_REMOVED lines=14> */
.L_x_450:


//--------------------- .nv.global.init           --------------------------
	.section	.nv.global.init,"aw",@progbits
.nv.global.init:
	.type		$str$22,@object
	.size		$str$22,($str$23 - $str$22)
$str$22:
        /*0000*/ 	.byte	0x6b, 0x5f, 0x74, 0x69, 0x6c, 0x65, 0x5f, 0x63, 0x6f, 0x75, 0x6e, 0x74, 0x20, 0x3e, 0x3d, 0x20
        /*0010*/ 	.byte	0x31, 0x00
	.type		$str$23,@object
	.size		$str$23,(__unnamed_1 - $str$23)
$str$23:
        /*0012*/ 	.byte	0x2f, 0x74, 0x6d, 0x70, 0x2f, 0x63, 0x75, 0x74, 0x6c, 0x61, 0x73, 0x73, 0x5f, 0x73, 0x77, 0x65
        /*0022*/ 	.byte	0x65, 0x70, 0x5f, 0x73, 0x72, 0x63, 0x2f, 0x69, 0x6e, 0x63, 0x6c, 0x75, 0x64, 0x65, 0x2f, 0x63
        /*0032*/ 	.byte	0x75, 0x74, 0x6c, 0x61, 0x73, 0x73, 0x2f, 0x67, 0x65, 0x6d, 0x6d, 0x2f, 0x63, 0x6f, 0x6c, 0x6c
        /*0042*/ 	.byte	0x65, 0x63, 0x74, 0x69, 0x76, 0x65, 0x2f, 0x73, 0x6d, 0x39, 0x30, 0x5f, 0x6d, 0x6d, 0x61, 0x5f
        /*0052*/ 	.byte	0x74, 0x6d, 0x61, 0x5f, 0x67, 0x6d, 0x6d, 0x61, 0x5f, 0x73, 0x73, 0x5f, 0x77, 0x61, 0x72, 0x70
        /*0062*/ 	.byte	0x73, 0x70, 0x65, 0x63, 0x69, 0x61, 0x6c, 0x69, 0x7a, 0x65, 0x64, 0x2e, 0x68, 0x70, 0x70, 0x00
	.type		__unnamed_1,@object
	.size		__unnamed_1,(.L_0 - __unnamed_1)
__unnamed_1:
        /*0072*/ 	.byte	0x76, 0x6f, 0x69, 0x64, 0x20, 0x63, 0x75, 0x74, 0x6c, 0x61, 0x73, 0x73, 0x3a, 0x3a, 0x67, 0x65
        /* <DEDUP_REMOVED lines=172> */
        /*0b42*/ 	.byte	0x74, 0x69, 0x74, 0x79, 0x5d, 0x00
.L_0:


//--------------------- .nv.shared._ZN7cutlass13device_kernelINS_4gemm6kernel13GemmUniversalIN4cute5tupleIJiiiiEEENS1_10collective13CollectiveMmaINS1_34MainloopSm90TmaGmmaWarpSpecializedILi2ENS5_IJNS4_1CILi1EEESB_SB_EEENS1_35KernelTmaWarpSpecializedCooperativeEEENS5_IJNSA_ILi192EEESF_NSA_ILi256EEEEEEaNS5_IJlSB_lEEEaSI_NS4_8TiledMMAINS4_8MMA_AtomIJNS4_4SM904GMMA27MMA_64x192x32_S32S8S8_SS_TNEEEENS4_6LayoutINS5_IJNSA_ILi2EEESB_SB_EEENS5_IJSB_NSA_ILi0EEESS_EEEEENS5_IJNS4_10UnderscoreESV_SV_EEEEENS4_13SM90_TMA_LOADENS4_14ComposedLayoutINS4_7SwizzleILi3ELi4ELi3EEENS4_18smem_ptr_flag_bitsILi8EEENSP_INS5_IJNSA_ILi8EEENSA_ILi128EEEEEENS5_IJS15_SB_EEEEEEEvNS4_8identityESY_S19_vS1A_EENS_8epilogue10collective6detail29Sm90TmaWarpSpecializedAdapterINS1D_15DefaultEpilogueIaSI_SI_NS1C_6thread17LinearCombinationIaLi1EiiLNS1H_9ScaleType4KindE0ELNS_15FloatRoundStyleE2EaEENS1_15EpilogueDefaultEEEEEvvEEEEvNT_6ParamsE --------------------------
	.section	.nv.shared._ZN7cutlass13device_kernelINS_4gemm6kernel13GemmUniversalIN4cute5tupleIJiiiiEEENS1_10collective13CollectiveMmaINS1_34MainloopSm90TmaGmmaWarpSpecializedILi2ENS5_IJNS4_1CILi1EEESB_SB_EEENS1_35KernelTmaWarpSpecializedCooperativeEEENS5_IJNSA_ILi192EEESF_NSA_ILi256EEEEEEaNS5_IJlSB_lEEEaSI_NS4_8TiledMMAINS4_8MMA_AtomIJNS4_4SM904GMMA27MMA_64x192x32_S32S8S8_SS_TNEEEENS4_6LayoutINS5_IJNSA_ILi2EEESB_SB_EEENS5_IJSB_NSA_ILi0EEESS_EEEEENS5_IJNS4_10UnderscoreESV_SV_EEEEENS4_13SM90_TMA_LOADENS4_14ComposedLayoutINS4_7SwizzleILi3ELi4ELi3EEENS4_18smem_ptr_flag_bitsILi8EEENSP_INS5_IJNSA_ILi8EEENSA_ILi128EEEEEENS5_IJS15_SB_EEEEEEEvNS4_8identityESY_S19_vS1A_EENS_8epilogue10collective6detail29Sm90TmaWarpSpecializedAdapterINS1D_15DefaultEpilogueIaSI_SI_NS1C_6thread17LinearCombinationIaLi1EiiLNS1H_9ScaleType4KindE0ELNS_15FloatRoundStyleE2EaEENS1_15EpilogueDefaultEEEEEvvEEEEvNT_6ParamsE,"aw",@nobits
	.sectionflags	@""
	.align	16
	.zero		1024


//--------------------- .nv.shared.reserved.0     --------------------------
	.section	.nv.shared.reserved.0,"aw",@nobits
	.weak		__nv_reservedSMEM_offset_0_alias
	.size		__nv_reservedSMEM_offset_0_alias, 0, 0
	.other		__nv_reservedSMEM_offset_0_alias,@"STO_CUDA_RESERVED_SHARED STV_DEFAULT"
__nv_reservedSMEM_offset_0_alias:
	.zero		0


//--------------------- .nv.global                --------------------------
	.section	.nv.global,"aw",@nobits
.nv.global:
	.type		_ZN39_INTERNAL_2dc0665b_4_k_cu_15f74032_51864cute1_E,@object
	.size		_ZN39_INTERNAL_2dc0665b_4_k_cu_15f74032_51864cute1_E,(_ZN39_INTERNAL_2dc0665b_4_k_cu_15f74032_51864cuda3std3__45__cpo6cbeginE - _ZN39_INTERNAL_2dc0665b_4_k_cu_15f74032_51864cute1_E)
_ZN39_INTERNAL_2dc0665b_4_k_cu_15f74032_51864cute1_E:
	.zero		1
	.type		_ZN39_INTERNAL_2dc0665b_4_k_cu_15f74032_51864cuda3std3__45__cpo6cbeginE,@object
	.size		_ZN39_INTERNAL_2dc0665b_4_k_cu_15f74032_51864cuda3std3__45__cpo6cbeginE,(_ZN39_INTERNAL_2dc0665b_4_k_cu_15f74032_51864cuda3std3__48in_placeE - _ZN39_INTERNAL_2dc0665b_4_k_cu_15f74032_51864cuda3std3__45__cpo6cbeginE)
_ZN39_INTERNAL_2dc0665b_4_k_cu_15f74032_51864cuda3std3__45__cpo6cbeginE:
	.zero		1
	.type		_ZN39_INTERNAL_2dc0665b_4_k_cu_15f74032_51864cuda3std3__48in_placeE,@object
	.size		_ZN39_INTERNAL_2dc0665b_4_k_cu_15f74032_51864cuda3std3__48in_placeE,(_ZN39_INTERNAL_2dc0665b_4_k_cu_15f74032_51864cuda3std6ranges3__45__cpo9iter_moveE - _ZN39_INTERNAL_2dc0665b_4_k_cu_15f74032_51864cuda3std3__48in_placeE)
_ZN39_INTERNAL_2dc0665b_4_k_cu_15f74032_51864cuda3std3__48in_placeE:
	.zero		1
	.type		_ZN39_INTERNAL_2dc0665b_4_k_cu_15f74032_51864cuda3std6ranges3__45__cpo9iter_moveE,@object
	.size		_ZN39_INTERNAL_2dc0665b_4_k_cu_15f74032_51864cuda3std6ranges3__45__cpo9iter_moveE,(_ZN39_INTERNAL_2dc0665b_4_k_cu_15f74032_51864cuda3std3__45__cpo5beginE - _ZN39_INTERNAL_2dc0665b_4_k_cu_15f74032_51864cuda3std6ranges3__45__cpo9iter_moveE)
_ZN39_INTERNAL_2dc0665b_4_k_cu_15f74032_51864cuda3std6ranges3__45__cpo9iter_moveE:
	.zero		1
	.type		_ZN39_INTERNAL_2dc0665b_4_k_cu_15f74032_51864cuda3std3__45__cpo5beginE,@object
	.size		_ZN39_INTERNAL_2dc0665b_4_k_cu_15f74032_51864cuda3std3__45__cpo5beginE,(_ZN39_INTERNAL_2dc0665b_4_k_cu_15f74032_51864cuda3std3__441_GLOBAL__N__2dc0665b_4_k_cu_15f74032_51866ignoreE - _ZN39_INTERNAL_2dc0665b_4_k_cu_15f74032_51864cuda3std3__45__cpo5beginE)
_ZN39_INTERNAL_2dc0665b_4_k_cu_15f74032_51864cuda3std3__45__cpo5beginE:
	.zero		1
	.type		_ZN39_INTERNAL_2dc0665b_4_k_cu_15f74032_51864cuda3std3__441_GLOBAL__N__2dc0665b_4_k_cu_15f74032_51866ignoreE,@object
	.size		_ZN39_INTERNAL_2dc0665b_4_k_cu_15f74032_51864cuda3std3__441_GLOBAL__N__2dc0665b_4_k_cu_15f74032_51866ignoreE,(_ZN39_INTERNAL_2dc0665b_4_k_cu_15f74032_51864cute7productE - _ZN39_INTERNAL_2dc0665b_4_k_cu_15f74032_51864cuda3std3__441_GLOBAL__N__2dc0665b_4_k_cu_15f74032_51866ignoreE)
_ZN39_INTERNAL_2dc0665b_4_k_cu_15f74032_51864cuda3std3__441_GLOBAL__N__2dc0665b_4_k_cu_15f74032_51866ignoreE:
	.zero		1
	.type		_ZN39_INTERNAL_2dc0665b_4_k_cu_15f74032_51864cute7productE,@object
	.size		_ZN39_INTERNAL_2dc0665b_4_k_cu_15f74032_51864cute7productE,(_ZN39_INTERNAL_2dc0665b_4_k_cu_15f74032_51864cuda3std3__45__cpo3endE - _ZN39_INTERNAL_2dc0665b_4_k_cu_15f74032_51864cute7productE)
_ZN39_INTERNAL_2dc0665b_4_k_cu_15f74032_51864cute7productE:
	.zero		1
	.type		_ZN39_INTERNAL_2dc0665b_4_k_cu_15f74032_51864cuda3std3__45__cpo3endE,@object
	.size		_ZN39_INTERNAL_2dc0665b_4_k_cu_15f74032_51864cuda3std3__45__cpo3endE,(_ZN39_INTERNAL_2dc0665b_4_k_cu_15f74032_51864cuda3std3__419piecewise_constructE - _ZN39_INTERNAL_2dc0665b_4_k_cu_15f74032_51864cuda3std3__45__cpo3endE)
_ZN39_INTERNAL_2dc0665b_4_k_cu_15f74032_51864cuda3std3__45__cpo3endE:
	.zero		1
	.type		_ZN39_INTERNAL_2dc0665b_4_k_cu_15f74032_51864cuda3std3__419piecewise_constructE,@object
	.size		_ZN39_INTERNAL_2dc0665b_4_k_cu_15f74032_51864cuda3std3__419piecewise_constructE,(_ZN39_INTERNAL_2dc0665b_4_k_cu_15f74032_51864cuda3std3__45__cpo4cendE - _ZN39_INTERNAL_2dc0665b_4_k_cu_15f74032_51864cuda3std3__419piecewise_constructE)
_ZN39_INTERNAL_2dc0665b_4_k_cu_15f74032_51864cuda3std3__419piecewise_constructE:
	.zero		1
	.type		_ZN39_INTERNAL_2dc0665b_4_k_cu_15f74032_51864cuda3std3__45__cpo4cendE,@object
	.size		_ZN39_INTERNAL_2dc0665b_4_k_cu_15f74032_51864cuda3std3__45__cpo4cendE,(_ZN39_INTERNAL_2dc0665b_4_k_cu_15f74032_51864cuda3std6ranges3__45__cpo4swapE - _ZN39_INTERNAL_2dc0665b_4_k_cu_15f74032_51864cuda3std3__45__cpo4cendE)
_ZN39_INTERNAL_2dc0665b_4_k_cu_15f74032_51864cuda3std3__45__cpo4cendE:
	.zero		1
	.type		_ZN39_INTERNAL_2dc0665b_4_k_cu_15f74032_51864cuda3std6ranges3__45__cpo4swapE,@object
	.size		_ZN39_INTERNAL_2dc0665b_4_k_cu_15f74032_51864cuda3std6ranges3__45__cpo4swapE,(.L_8 - _ZN39_INTERNAL_2dc0665b_4_k_cu_15f74032_51864cuda3std6ranges3__45__cpo4swapE)
_ZN39_INTERNAL_2dc0665b_4_k_cu_15f74032_51864cuda3std6ranges3__45__cpo4swapE:
	.zero		1
.L_8:


//--------------------- .nv.constant0._ZN7cutlass13device_kernelINS_4gemm6kernel13GemmUniversalIN4cute5tupleIJiiiiEEENS1_10collective13CollectiveMmaINS1_34MainloopSm90TmaGmmaWarpSpecializedILi2ENS5_IJNS4_1CILi1EEESB_SB_EEENS1_35KernelTmaWarpSpecializedCooperativeEEENS5_IJNSA_ILi192EEESF_NSA_ILi256EEEEEEaNS5_IJlSB_lEEEaSI_NS4_8TiledMMAINS4_8MMA_AtomIJNS4_4SM904GMMA27MMA_64x192x32_S32S8S8_SS_TNEEEENS4_6LayoutINS5_IJNSA_ILi2EEESB_SB_EEENS5_IJSB_NSA_ILi0EEESS_EEEEENS5_IJNS4_10UnderscoreESV_SV_EEEEENS4_13SM90_TMA_LOADENS4_14ComposedLayoutINS4_7SwizzleILi3ELi4ELi3EEENS4_18smem_ptr_flag_bitsILi8EEENSP_INS5_IJNSA_ILi8EEENSA_ILi128EEEEEENS5_IJS15_SB_EEEEEEEvNS4_8identityESY_S19_vS1A_EENS_8epilogue10collective6detail29Sm90TmaWarpSpecializedAdapterINS1D_15DefaultEpilogueIaSI_SI_NS1C_6thread17LinearCombinationIaLi1EiiLNS1H_9ScaleType4KindE0ELNS_15FloatRoundStyleE2EaEENS1_15EpilogueDefaultEEEEEvvEEEEvNT_6ParamsE --------------------------
	.section	.nv.constant0._ZN7cutlass13device_kernelINS_4gemm6kernel13GemmUniversalIN4cute5tupleIJiiiiEEENS1_10collective13CollectiveMmaINS1_34MainloopSm90TmaGmmaWarpSpecializedILi2ENS5_IJNS4_1CILi1EEESB_SB_EEENS1_35KernelTmaWarpSpecializedCooperativeEEENS5_IJNSA_ILi192EEESF_NSA_ILi256EEEEEEaNS5_IJlSB_lEEEaSI_NS4_8TiledMMAINS4_8MMA_AtomIJNS4_4SM904GMMA27MMA_64x192x32_S32S8S8_SS_TNEEEENS4_6LayoutINS5_IJNSA_ILi2EEESB_SB_EEENS5_IJSB_NSA_ILi0EEESS_EEEEENS5_IJNS4_10UnderscoreESV_SV_EEEEENS4_13SM90_TMA_LOADENS4_14ComposedLayoutINS4_7SwizzleILi3ELi4ELi3EEENS4_18smem_ptr_flag_bitsILi8EEENSP_INS5_IJNSA_ILi8EEENSA_ILi128EEEEEENS5_IJS15_SB_EEEEEEEvNS4_8identityESY_S19_vS1A_EENS_8epilogue10collective6detail29Sm90TmaWarpSpecializedAdapterINS1D_15DefaultEpilogueIaSI_SI_NS1C_6thread17LinearCombinationIaLi1EiiLNS1H_9ScaleType4KindE0ELNS_15FloatRoundStyleE2EaEENS1_15EpilogueDefaultEEEEEvvEEEEvNT_6ParamsE,"a",@progbits
	.sectionflags	@""
	.align	4
.nv.constant0._ZN7cutlass13device_kernelINS_4gemm6kernel13GemmUniversalIN4cute5tupleIJiiiiEEENS1_10collective13CollectiveMmaINS1_34MainloopSm90TmaGmmaWarpSpecializedILi2ENS5_IJNS4_1CILi1EEESB_SB_EEENS1_35KernelTmaWarpSpecializedCooperativeEEENS5_IJNSA_ILi192EEESF_NSA_ILi256EEEEEEaNS5_IJlSB_lEEEaSI_NS4_8TiledMMAINS4_8MMA_AtomIJNS4_4SM904GMMA27MMA_64x192x32_S32S8S8_SS_TNEEEENS4_6LayoutINS5_IJNSA_ILi2EEESB_SB_EEENS5_IJSB_NSA_ILi0EEESS_EEEEENS5_IJNS4_10UnderscoreESV_SV_EEEEENS4_13SM90_TMA_LOADENS4_14ComposedLayoutINS4_7SwizzleILi3ELi4ELi3EEENS4_18smem_ptr_flag_bitsILi8EEENSP_INS5_IJNSA_ILi8EEENSA_ILi128EEEEEENS5_IJS15_SB_EEEEEEEvNS4_8identityESY_S19_vS1A_EENS_8epilogue10collective6detail29Sm90TmaWarpSpecializedAdapterINS1D_15DefaultEpilogueIaSI_SI_NS1C_6thread17LinearCombinationIaLi1EiiLNS1H_9ScaleType4KindE0ELNS_15FloatRoundStyleE2EaEENS1_15EpilogueDefaultEEEEEvvEEEEvNT_6ParamsE:
	.zero		1664


//--------------------- SYMBOLS --------------------------

	.type		.nv.reservedSmem.offset0,@object
	.size		.nv.reservedSmem.offset0,0x4
	.type		__assertfail,@function
